	.target	sm_90a

	.elftype	@"ET_EXEC"


//--------------------- .note.nv.tkinfo           --------------------------
	.section	.note.nv.tkinfo,"",@"SHT_NOTE"
	.sectionflags	@"SHF_NOTE_NV_TKINFO"
	.tkinfo
        /*0018*/ 	.word	0x00000002
        /*0030*/ 	.string	""
        /*0030*/ 	.string	"ptxas"
        /*0030*/ 	.string	"Cuda compilation tools, release 13.0, V13.0.88"
        /*0030*/ 	.string	"Build cuda_13.0.r13.0/compiler.36424714_0"
        /*0030*/ 	.string	"-v  -suppress-debug-info  -lineinfo  -arch sm_90a "



//--------------------- .note.nv.cuinfo           --------------------------
	.section	.note.nv.cuinfo,"",@"SHT_NOTE"
	.sectionflags	@"SHF_NOTE_NV_CUINFO"
        /*0018*/ 	.short	0x0002
        /*001a*/ 	.short	0x005a
        /*001c*/ 	.short	0x0082
	.zero		2


//--------------------- .nv.info                  --------------------------
	.section	.nv.info,"",@"SHT_CUDA_INFO"
	.align	4


	//----- nvinfo : EIATTR_REGCOUNT
	.align		4
        /*0000*/ 	.byte	0x04, 0x2f
        /*0002*/ 	.short	(.L_1 - .L_0)
	.align		4
.L_0:
        /*0004*/ 	.word	index@(matmul_kernel)
        /*0008*/ 	.word	0x000000a8


	//----- nvinfo : EIATTR_FRAME_SIZE
	.align		4
.L_1:
        /*000c*/ 	.byte	0x04, 0x11
        /*000e*/ 	.short	(.L_3 - .L_2)
	.align		4
.L_2:
        /*0010*/ 	.word	index@(matmul_kernel)
        /*0014*/ 	.word	0x00000000


	//----- nvinfo : EIATTR_MIN_STACK_SIZE
	.align		4
.L_3:
        /*0018*/ 	.byte	0x04, 0x12
        /*001a*/ 	.short	(.L_5 - .L_4)
	.align		4
.L_4:
        /*001c*/ 	.word	index@(matmul_kernel)
        /*0020*/ 	.word	0x00000000
.L_5:


//--------------------- .nv.compat                --------------------------
	.section	.nv.compat,"",@"SHT_CUDA_COMPAT_INFO"
	.align	4
        /*0000*/ 	.byte	0x02, 0x09, 0x01, 0x00, 0x02, 0x02, 0x04, 0x00, 0x02, 0x05, 0x05, 0x00, 0x03, 0x07, 0x01, 0x01
        /*0010*/ 	.byte	0x02, 0x03, 0x00, 0x00, 0x02, 0x06, 0x01, 0x00, 0x04, 0x0b, 0x08, 0x00, 0x00, 0x00, 0x00, 0x00
        /*0020*/ 	.byte	0x00, 0x00, 0x00, 0x00


//--------------------- .nv.info.matmul_kernel    --------------------------
	.section	.nv.info.matmul_kernel,"",@"SHT_CUDA_INFO"
	.sectionflags	@""
	.align	4


	//----- nvinfo : EIATTR_CUDA_API_VERSION
	.align		4
        /*0000*/ 	.byte	0x04, 0x37
        /*0002*/ 	.short	(.L_7 - .L_6)
.L_6:
        /*0004*/ 	.word	0x00000082


	//----- nvinfo : EIATTR_KPARAM_INFO
	.align		4
.L_7:
        /*0008*/ 	.byte	0x04, 0x17
        /*000a*/ 	.short	(.L_9 - .L_8)
.L_8:
        /*000c*/ 	.word	0x00000000
        /*0010*/ 	.short	0x000d
        /*0012*/ 	.short	0x0048
        /*0014*/ 	.byte	0x00, 0xf4, 0x21, 0x00


	//----- nvinfo : EIATTR_KPARAM_INFO
	.align		4
.L_9:
        /*0018*/ 	.byte	0x04, 0x17
        /*001a*/ 	.short	(.L_11 - .L_10)
.L_10:
        /*001c*/ 	.word	0x00000000
        /*0020*/ 	.short	0x000c
        /*0022*/ 	.short	0x0040
        /*0024*/ 	.byte	0x00, 0xf4, 0x21, 0x00


	//----- nvinfo : EIATTR_KPARAM_INFO
	.align		4
.L_11:
        /*0028*/ 	.byte	0x04, 0x17
        /*002a*/ 	.short	(.L_13 - .L_12)
.L_12:
        /*002c*/ 	.word	0x00000000
        /*0030*/ 	.short	0x000b
        /*0032*/ 	.short	0x0038
        /*0034*/ 	.byte	0x00, 0xf0, 0x11, 0x00


	//----- nvinfo : EIATTR_KPARAM_INFO
	.align		4
.L_13:
        /*0038*/ 	.byte	0x04, 0x17
        /*003a*/ 	.short	(.L_15 - .L_14)
.L_14:
        /*003c*/ 	.word	0x00000000
        /*0040*/ 	.short	0x000a
        /*0042*/ 	.short	0x0034
        /*0044*/ 	.byte	0x00, 0xf0, 0x11, 0x00


	//----- nvinfo : EIATTR_KPARAM_INFO
	.align		4
.L_15:
        /*0048*/ 	.byte	0x04, 0x17
        /*004a*/ 	.short	(.L_17 - .L_16)
.L_16:
        /*004c*/ 	.word	0x00000000
        /*0050*/ 	.short	0x0009
        /*0052*/ 	.short	0x0030
        /*0054*/ 	.byte	0x00, 0xf0, 0x11, 0x00


	//----- nvinfo : EIATTR_KPARAM_INFO
	.align		4
.L_17:
        /*0058*/ 	.byte	0x04, 0x17
        /*005a*/ 	.short	(.L_19 - .L_18)
.L_18:
        /*005c*/ 	.word	0x00000000
        /*0060*/ 	.short	0x0008
        /*0062*/ 	.short	0x002c
        /*0064*/ 	.byte	0x00, 0xf0, 0x11, 0x00


	//----- nvinfo : EIATTR_KPARAM_INFO
	.align		4
.L_19:
        /*0068*/ 	.byte	0x04, 0x17
        /*006a*/ 	.short	(.L_21 - .L_20)
.L_20:
        /*006c*/ 	.word	0x00000000
        /*0070*/ 	.short	0x0007
        /*0072*/ 	.short	0x0028
        /*0074*/ 	.byte	0x00, 0xf0, 0x11, 0x00


	//----- nvinfo : EIATTR_KPARAM_INFO
	.align		4
.L_21:
        /*0078*/ 	.byte	0x04, 0x17
        /*007a*/ 	.short	(.L_23 - .L_22)
.L_22:
        /*007c*/ 	.word	0x00000000
        /*0080*/ 	.short	0x0006
        /*0082*/ 	.short	0x0024
        /*0084*/ 	.byte	0x00, 0xf0, 0x11, 0x00


	//----- nvinfo : EIATTR_KPARAM_INFO
	.align		4
.L_23:
        /*0088*/ 	.byte	0x04, 0x17
        /*008a*/ 	.short	(.L_25 - .L_24)
.L_24:
        /*008c*/ 	.word	0x00000000
        /*0090*/ 	.short	0x0005
        /*0092*/ 	.short	0x0020
        /*0094*/ 	.byte	0x00, 0xf0, 0x11, 0x00


	//----- nvinfo : EIATTR_KPARAM_INFO
	.align		4
.L_25:
        /*0098*/ 	.byte	0x04, 0x17
        /*009a*/ 	.short	(.L_27 - .L_26)
.L_26:
        /*009c*/ 	.word	0x00000000
        /*00a0*/ 	.short	0x0004
        /*00a2*/ 	.short	0x001c
        /*00a4*/ 	.byte	0x00, 0xf0, 0x11, 0x00


	//----- nvinfo : EIATTR_KPARAM_INFO
	.align		4
.L_27:
        /*00a8*/ 	.byte	0x04, 0x17
        /*00aa*/ 	.short	(.L_29 - .L_28)
.L_28:
        /*00ac*/ 	.word	0x00000000
        /*00b0*/ 	.short	0x0003
        /*00b2*/ 	.short	0x0018
        /*00b4*/ 	.byte	0x00, 0xf0, 0x11, 0x00


	//----- nvinfo : EIATTR_KPARAM_INFO
	.align		4
.L_29:
        /*00b8*/ 	.byte	0x04, 0x17
        /*00ba*/ 	.short	(.L_31 - .L_30)
.L_30:
        /*00bc*/ 	.word	0x00000000
        /*00c0*/ 	.short	0x0002
        /*00c2*/ 	.short	0x0010
        /*00c4*/ 	.byte	0x00, 0xf4, 0x21, 0x00


	//----- nvinfo : EIATTR_KPARAM_INFO
	.align		4
.L_31:
        /*00c8*/ 	.byte	0x04, 0x17
        /*00ca*/ 	.short	(.L_33 - .L_32)
.L_32:
        /*00cc*/ 	.word	0x00000000
        /*00d0*/ 	.short	0x0001
        /*00d2*/ 	.short	0x0008
        /*00d4*/ 	.byte	0x00, 0xf4, 0x21, 0x00


	//----- nvinfo : EIATTR_KPARAM_INFO
	.align		4
.L_33:
        /*00d8*/ 	.byte	0x04, 0x17
        /*00da*/ 	.short	(.L_35 - .L_34)
.L_34:
        /*00dc*/ 	.word	0x00000000
        /*00e0*/ 	.short	0x0000
        /*00e2*/ 	.short	0x0000
        /*00e4*/ 	.byte	0x00, 0xf4, 0x21, 0x00


	//----- nvinfo : EIATTR_EXPLICIT_CLUSTER
	.align		4
.L_35:
        /*00e8*/ 	.byte	0x01, 0x3e
	.zero		2


	//----- nvinfo : EIATTR_CTA_PER_CLUSTER
	.align		4
        /*00ec*/ 	.byte	0x04, 0x3d
        /*00ee*/ 	.short	(.L_37 - .L_36)
.L_36:
        /*00f0*/ 	.word	0x00000004
        /*00f4*/ 	.word	0x00000001
        /*00f8*/ 	.word	0x00000001


	//----- nvinfo : EIATTR_SPARSE_MMA_MASK
	.align		4
.L_37:
        /*00fc*/ 	.byte	0x03, 0x50
        /*00fe*/ 	.short	0x0000


	//----- nvinfo : EIATTR_MAXREG_COUNT
	.align		4
        /*0100*/ 	.byte	0x03, 0x1b
        /*0102*/ 	.short	0x00ff


	//----- nvinfo : EIATTR_NUM_BARRIERS
	.align		4
        /*0104*/ 	.byte	0x02, 0x4c
        /*0106*/ 	.byte	0x01
	.zero		1


	//----- nvinfo : EIATTR_MERCURY_ISA_VERSION
	.align		4
        /*0108*/ 	.byte	0x03, 0x5f
        /*010a*/ 	.short	0x0101


	//----- nvinfo : EIATTR_EXIT_INSTR_OFFSETS
	.align		4
        /*010c*/ 	.byte	0x04, 0x1c
        /*010e*/ 	.short	(.L_39 - .L_38)


	//   ....[0]....
.L_38:
        /*0110*/ 	.word	0x000058f0


	//   ....[1]....
        /*0114*/ 	.word	0x00005910


	//----- nvinfo : EIATTR_REQNTID
	.align		4
.L_39:
        /*0118*/ 	.byte	0x04, 0x10
        /*011a*/ 	.short	(.L_41 - .L_40)
.L_40:
        /*011c*/ 	.word	0x00000080
        /*0120*/ 	.word	0x00000001
        /*0124*/ 	.word	0x00000001


	//----- nvinfo : EIATTR_CBANK_PARAM_SIZE
	.align		4
.L_41:
        /*0128*/ 	.byte	0x03, 0x19
        /*012a*/ 	.short	0x0050


	//----- nvinfo : EIATTR_PARAM_CBANK
	.align		4
        /*012c*/ 	.byte	0x04, 0x0a
        /*012e*/ 	.short	(.L_43 - .L_42)
	.align		4
.L_42:
        /*0130*/ 	.word	index@(.nv.constant0.matmul_kernel)
        /*0134*/ 	.short	0x0210
        /*0136*/ 	.short	0x0050


	//----- nvinfo : EIATTR_SW_WAR
	.align		4
.L_43:
        /*0138*/ 	.byte	0x04, 0x36
        /*013a*/ 	.short	(.L_45 - .L_44)
.L_44:
        /*013c*/ 	.word	0x00000008
.L_45:


//--------------------- .nv.callgraph             --------------------------
	.section	.nv.callgraph,"",@"SHT_CUDA_CALLGRAPH"
	.align	4
	.sectionentsize	8
	.align		4
        /*0000*/ 	.word	0x00000000
	.align		4
        /*0004*/ 	.word	0xffffffff
	.align		4
        /*0008*/ 	.word	0x00000000
	.align		4
        /*000c*/ 	.word	0xfffffffe
	.align		4
        /*0010*/ 	.word	0x00000000
	.align		4
        /*0014*/ 	.word	0xfffffffd
	.align		4
        /*0018*/ 	.word	0x00000000
	.align		4
        /*001c*/ 	.word	0xfffffffc


//--------------------- .text.matmul_kernel       --------------------------
	.section	.text.matmul_kernel,"ax",@progbits
	.align	128
        .global         matmul_kernel
        .type           matmul_kernel,@function
        .size           matmul_kernel,(.L_x_3 - matmul_kernel)
        .other          matmul_kernel,@"STO_CUDA_ENTRY STV_DEFAULT"
matmul_kernel:
.text.matmul_kernel:
[----:B------:R-:W-:Y:S08]  /*0000*/  LDC R1, c[0x0][0x28] ;  /* 0x00000a00ff017b82 */ /* 0x000ff00000000800 */
[----:B------:R-:W0:Y:S01]  /*0010*/  LDC.64 R10, c[0x0][0x228] ;  /* 0x00008a00ff0a7b82 */ /* 0x000e220000000a00 */
[----:B------:R-:W-:Y:S01]  /*0020*/  ULDC UR7, c[0x0][0x230] ;  /* 0x00008c0000077ab9 */ /* 0x000fe20000000800 */
[----:B------:R-:W-:Y:S01]  /*0030*/  UMOV UR6, 0x400 ;  /* 0x0000040000067882 */ /* 0x000fe20000000000 */
[----:B------:R-:W-:Y:S01]  /*0040*/  UIADD3 UR7, UR7, 0x1f, URZ ;  /* 0x0000001f07077890 */ /* 0x000fe2000fffe03f */
[----:B------:R-:W-:Y:S01]  /*0050*/  CS2R R56, SRZ ;  /* 0x0000000000387805 */ /* 0x000fe2000001ff00 */
[----:B------:R-:W-:Y:S01]  /*0060*/  ULDC.64 UR12, c[0x0][0x208] ;  /* 0x00008200000c7ab9 */ /* 0x000fe20000000a00 */
[----:B------:R-:W-:Y:S01]  /*0070*/  CS2R R58, SRZ ;  /* 0x00000000003a7805 */ /* 0x000fe2000001ff00 */
[----:B------:R-:W-:Y:S01]  /*0080*/  UISETP.GE.AND UP0, UPT, UR7, 0x20, UPT ;  /* 0x000000200700788c */ /* 0x000fe2000bf06270 */
[----:B------:R-:W1:Y:S01]  /*0090*/  S2UR UR4, SR_CTAID.X ;  /* 0x00000000000479c3 */ /* 0x000e620000002500 */
[----:B------:R-:W-:-:S02]  /*00a0*/  CS2R R60, SRZ ;  /* 0x00000000003c7805 */ /* 0x000fc4000001ff00 */
[----:B------:R-:W-:Y:S02]  /*00b0*/  CS2R R62, SRZ ;  /* 0x00000000003e7805 */ /* 0x000fe4000001ff00 */
[----:B------:R-:W-:Y:S02]  /*00c0*/  CS2R R64, SRZ ;  /* 0x0000000000407805 */ /* 0x000fe4000001ff00 */
[----:B------:R-:W-:Y:S02]  /*00d0*/  CS2R R66, SRZ ;  /* 0x0000000000427805 */ /* 0x000fe4000001ff00 */
[----:B------:R-:W-:Y:S02]  /*00e0*/  CS2R R68, SRZ ;  /* 0x0000000000447805 */ /* 0x000fe4000001ff00 */
[----:B------:R-:W-:Y:S02]  /*00f0*/  CS2R R70, SRZ ;  /* 0x0000000000467805 */ /* 0x000fe4000001ff00 */
[----:B------:R-:W-:Y:S01]  /*0100*/  CS2R R72, SRZ ;  /* 0x0000000000487805 */ /* 0x000fe2000001ff00 */
[----:B------:R-:W2:Y:S01]  /*0110*/  S2UR UR8, SR_CgaCtaId ;  /* 0x00000000000879c3 */ /* 0x000ea20000008800 */
[----:B------:R-:W-:-:S02]  /*0120*/  CS2R R74, SRZ ;  /* 0x00000000004a7805 */ /* 0x000fc4000001ff00 */
[----:B------:R-:W-:Y:S02]  /*0130*/  CS2R R76, SRZ ;  /* 0x00000000004c7805 */ /* 0x000fe4000001ff00 */
[----:B------:R-:W-:Y:S02]  /*0140*/  CS2R R78, SRZ ;  /* 0x00000000004e7805 */ /* 0x000fe4000001ff00 */
[----:B------:R-:W-:Y:S02]  /*0150*/  CS2R R80, SRZ ;  /* 0x0000000000507805 */ /* 0x000fe4000001ff00 */
[----:B------:R-:W-:Y:S02]  /*0160*/  CS2R R82, SRZ ;  /* 0x0000000000527805 */ /* 0x000fe4000001ff00 */
[----:B------:R-:W-:Y:S02]  /*0170*/  CS2R R84, SRZ ;  /* 0x0000000000547805 */ /* 0x000fe4000001ff00 */
[----:B------:R-:W-:Y:S01]  /*0180*/  CS2R R86, SRZ ;  /* 0x0000000000567805 */ /* 0x000fe2000001ff00 */
[----:B0-----:R-:W-:Y:S01]  /*0190*/  VIADD R0, R11, 0x3f ;  /* 0x0000003f0b007836 */ /* 0x001fe20000000000 */
[----:B------:R-:W-:-:S02]  /*01a0*/  CS2R R24, SRZ ;  /* 0x0000000000187805 */ /* 0x000fc4000001ff00 */
[----:B------:R-:W-:Y:S02]  /*01b0*/  CS2R R26, SRZ ;  /* 0x00000000001a7805 */ /* 0x000fe4000001ff00 */
[----:B------:R-:W-:Y:S02]  /*01c0*/  CS2R R28, SRZ ;  /* 0x00000000001c7805 */ /* 0x000fe4000001ff00 */
[----:B------:R-:W-:Y:S02]  /*01d0*/  CS2R R30, SRZ ;  /* 0x00000000001e7805 */ /* 0x000fe4000001ff00 */
[----:B------:R-:W-:Y:S02]  /*01e0*/  SHF.R.S32.HI R3, RZ, 0x1f, R0 ;  /* 0x0000001fff037819 */ /* 0x000fe40000011400 */
[----:B------:R-:W-:Y:S02]  /*01f0*/  CS2R R32, SRZ ;  /* 0x0000000000207805 */ /* 0x000fe4000001ff00 */
[----:B------:R-:W-:-:S02]  /*0200*/  CS2R R34, SRZ ;  /* 0x0000000000227805 */ /* 0x000fc4000001ff00 */
[----:B-1----:R-:W-:Y:S01]  /*0210*/  I2FP.F32.U32 R5, UR4 ;  /* 0x0000000400057c45 */ /* 0x002fe20008201000 */
[----:B------:R-:W-:Y:S01]  /*0220*/  ULDC UR4, c[0x0][0x150] ;  /* 0x0000540000047ab9 */ /* 0x000fe20000000800 */
[----:B------:R-:W-:Y:S02]  /*0230*/  LEA.HI R3, R3, R0, RZ, 0x6 ;  /* 0x0000000003037211 */ /* 0x000fe400078f30ff */
[----:B------:R-:W-:Y:S02]  /*0240*/  CS2R R36, SRZ ;  /* 0x0000000000247805 */ /* 0x000fe4000001ff00 */
[----:B------:R-:W-:Y:S01]  /*0250*/  CS2R R38, SRZ ;  /* 0x0000000000267805 */ /* 0x000fe2000001ff00 */
[----:B------:R-:W-:Y:S01]  /*0260*/  FMUL R5, R5, UR4 ;  /* 0x0000000405057c20 */ /* 0x000fe20008400000 */
[----:B------:R-:W-:Y:S02]  /*0270*/  SHF.R.S32.HI R3, RZ, 0x6, R3 ;  /* 0x00000006ff037819 */ /* 0x000fe40000011403 */
[----:B------:R-:W-:Y:S01]  /*0280*/  CS2R R40, SRZ ;  /* 0x0000000000287805 */ /* 0x000fe2000001ff00 */
[----:B--2---:R-:W-:Y:S01]  /*0290*/  USHF.L.U32 UR5, UR8, 0x7, URZ ;  /* 0x0000000708057899 */ /* 0x004fe2000800063f */
[----:B------:R-:W-:Y:S01]  /*02a0*/  CS2R R42, SRZ ;  /* 0x00000000002a7805 */ /* 0x000fe2000001ff00 */
[----:B------:R-:W-:Y:S01]  /*02b0*/  ULEA UR6, UR8, UR6, 0x18 ;  /* 0x0000000608067291 */ /* 0x000fe2000f8ec03f */
[----:B------:R-:W-:Y:S01]  /*02c0*/  IMAD.SHL.U32 R4, R3, 0x8, RZ ;  /* 0x0000000803047824 */ /* 0x000fe200078e00ff */
[----:B------:R-:W0:Y:S01]  /*02d0*/  F2I.U32.TRUNC.NTZ R5, R5 ;  /* 0x0000000500057305 */ /* 0x000e22000020f000 */
[----:B------:R-:W-:Y:S01]  /*02e0*/  ULOP3.LUT UR5, UR5, 0x180, URZ, 0xc0, !UPT ;  /* 0x0000018005057892 */ /* 0x000fe2000f8ec03f */
[----:B------:R-:W-:-:S02]  /*02f0*/  CS2R R44, SRZ ;  /* 0x00000000002c7805 */ /* 0x000fc4000001ff00 */
[----:B------:R-:W-:Y:S02]  /*0300*/  CS2R R46, SRZ ;  /* 0x00000000002e7805 */ /* 0x000fe4000001ff00 */
[----:B------:R-:W-:Y:S02]  /*0310*/  IABS R7, R4 ;  /* 0x0000000400077213 */ /* 0x000fe40000000000 */
[----:B------:R-:W-:Y:S02]  /*0320*/  CS2R R48, SRZ ;  /* 0x0000000000307805 */ /* 0x000fe4000001ff00 */
[----:B------:R-:W-:Y:S02]  /*0330*/  CS2R R50, SRZ ;  /* 0x0000000000327805 */ /* 0x000fe4000001ff00 */
[----:B------:R-:W-:Y:S01]  /*0340*/  CS2R R52, SRZ ;  /* 0x0000000000347805 */ /* 0x000fe2000001ff00 */
[----:B------:R-:W1:Y:S01]  /*0350*/  I2F.RP R0, R7 ;  /* 0x0000000700007306 */ /* 0x000e620000209400 */
[----:B------:R-:W-:-:S02]  /*0360*/  CS2R R54, SRZ ;  /* 0x0000000000367805 */ /* 0x000fc4000001ff00 */
[----:B0-----:R-:W-:-:S05]  /*0370*/  IABS R13, R5 ;  /* 0x00000005000d7213 */ /* 0x001fca0000000000 */
[----:B-1----:R-:W0:Y:S02]  /*0380*/  MUFU.RCP R0, R0 ;  /* 0x0000000000007308 */ /* 0x002e240000001000 */
[----:B0-----:R-:W-:Y:S01]  /*0390*/  VIADD R2, R0, 0xffffffe ;  /* 0x0ffffffe00027836 */ /* 0x001fe20000000000 */
[----:B------:R-:W-:-:S05]  /*03a0*/  IABS R0, R4 ;  /* 0x0000000400007213 */ /* 0x000fca0000000000 */
[----:B------:R0:W1:Y:S01]  /*03b0*/  F2I.FTZ.U32.TRUNC.NTZ R3, R2 ;  /* 0x0000000200037305 */ /* 0x000062000021f000 */
[----:B------:R-:W-:Y:S02]  /*03c0*/  IMAD.MOV R0, RZ, RZ, -R0 ;  /* 0x000000ffff007224 */ /* 0x000fe400078e0a00 */
[----:B0-----:R-:W-:Y:S02]  /*03d0*/  IMAD.MOV.U32 R2, RZ, RZ, RZ ;  /* 0x000000ffff027224 */ /* 0x001fe400078e00ff */
[----:B-1----:R-:W-:-:S04]  /*03e0*/  IMAD.MOV R6, RZ, RZ, -R3 ;  /* 0x000000ffff067224 */ /* 0x002fc800078e0a03 */
[----:B------:R-:W-:-:S04]  /*03f0*/  IMAD R9, R6, R7, RZ ;  /* 0x0000000706097224 */ /* 0x000fc800078e02ff */
[----:B------:R-:W-:-:S06]  /*0400*/  IMAD.HI.U32 R2, R3, R9, R2 ;  /* 0x0000000903027227 */ /* 0x000fcc00078e0002 */
[----:B------:R-:W-:-:S04]  /*0410*/  IMAD.HI.U32 R2, R2, R13, RZ ;  /* 0x0000000d02027227 */ /* 0x000fc800078e00ff */
[----:B------:R-:W-:-:S05]  /*0420*/  IMAD R0, R2, R0, R13 ;  /* 0x0000000002007224 */ /* 0x000fca00078e020d */
[----:B------:R-:W-:-:S13]  /*0430*/  ISETP.GT.U32.AND P1, PT, R7, R0, PT ;  /* 0x000000000700720c */ /* 0x000fda0003f24070 */
[----:B------:R-:W-:Y:S02]  /*0440*/  @!P1 IMAD.IADD R0, R0, 0x1, -R7 ;  /* 0x0000000100009824 */ /* 0x000fe400078e0a07 */
[----:B------:R-:W-:Y:S01]  /*0450*/  @!P1 VIADD R2, R2, 0x1 ;  /* 0x0000000102029836 */ /* 0x000fe20000000000 */
[----:B------:R-:W-:Y:S02]  /*0460*/  ISETP.NE.AND P1, PT, R4, RZ, PT ;  /* 0x000000ff0400720c */ /* 0x000fe40003f25270 */
[----:B------:R-:W-:Y:S02]  /*0470*/  ISETP.GE.U32.AND P0, PT, R0, R7, PT ;  /* 0x000000070000720c */ /* 0x000fe40003f06070 */
[----:B------:R-:W-:-:S04]  /*0480*/  LOP3.LUT R0, R5, R4, RZ, 0x3c, !PT ;  /* 0x0000000405007212 */ /* 0x000fc800078e3cff */
[----:B------:R-:W-:Y:S01]  /*0490*/  ISETP.GE.AND P2, PT, R0, RZ, PT ;  /* 0x000000ff0000720c */ /* 0x000fe20003f46270 */
[----:B------:R-:W-:-:S05]  /*04a0*/  VIADD R0, R10, 0x1ff ;  /* 0x000001ff0a007836 */ /* 0x000fca0000000000 */
[----:B------:R-:W-:Y:S01]  /*04b0*/  SHF.R.S32.HI R3, RZ, 0x1f, R0 ;  /* 0x0000001fff037819 */ /* 0x000fe20000011400 */
[----:B------:R-:W-:-:S03]  /*04c0*/  @P0 VIADD R2, R2, 0x1 ;  /* 0x0000000102020836 */ /* 0x000fc60000000000 */
[----:B------:R-:W-:-:S03]  /*04d0*/  LEA.HI R3, R3, R0, RZ, 0x9 ;  /* 0x0000000003037211 */ /* 0x000fc600078f48ff */
[----:B------:R-:W-:Y:S01]  /*04e0*/  @!P2 IMAD.MOV R2, RZ, RZ, -R2 ;  /* 0x000000ffff02a224 */ /* 0x000fe200078e0a02 */
[----:B------:R-:W-:-:S05]  /*04f0*/  @!P1 LOP3.LUT R2, RZ, R4, RZ, 0x33, !PT ;  /* 0x00000004ff029212 */ /* 0x000fca00078e33ff */
[----:B------:R-:W-:Y:S02]  /*0500*/  IMAD.SHL.U32 R6, R2, 0x8, RZ ;  /* 0x0000000802067824 */ /* 0x000fe400078e00ff */
[----:B------:R-:W-:-:S03]  /*0510*/  IMAD.MOV R2, RZ, RZ, -R2 ;  /* 0x000000ffff027224 */ /* 0x000fc600078e0a02 */
[----:B------:R-:W-:Y:S01]  /*0520*/  LEA.HI.SX32 R3, R3, -R6, 0x17 ;  /* 0x8000000603037211 */ /* 0x000fe200078fbaff */
[----:B------:R-:W-:-:S03]  /*0530*/  IMAD R4, R4, R2, R5 ;  /* 0x0000000204047224 */ /* 0x000fc600078e0205 */
[----:B------:R-:W-:Y:S02]  /*0540*/  VIMNMX R13, R3, 0x8, PT ;  /* 0x00000008030d7848 */ /* 0x000fe40003fe0100 */
[----:B------:R-:W-:Y:S02]  /*0550*/  IABS R9, R4 ;  /* 0x0000000400097213 */ /* 0x000fe40000000000 */
[----:B------:R-:W-:-:S04]  /*0560*/  IABS R7, R13 ;  /* 0x0000000d00077213 */ /* 0x000fc80000000000 */
[----:B------:R-:W0:Y:S08]  /*0570*/  I2F.RP R0, R7 ;  /* 0x0000000700007306 */ /* 0x000e300000209400 */
[----:B0-----:R-:W0:Y:S02]  /*0580*/  MUFU.RCP R0, R0 ;  /* 0x0000000000007308 */ /* 0x001e240000001000 */
[----:B0-----:R-:W-:-:S06]  /*0590*/  VIADD R3, R0, 0xffffffe ;  /* 0x0ffffffe00037836 */ /* 0x001fcc0000000000 */
[----:B------:R-:W0:Y:S02]  /*05a0*/  F2I.FTZ.U32.TRUNC.NTZ R3, R3 ;  /* 0x0000000300037305 */ /* 0x000e24000021f000 */
[----:B0-----:R-:W-:-:S04]  /*05b0*/  IMAD.MOV R8, RZ, RZ, -R3 ;  /* 0x000000ffff087224 */ /* 0x001fc800078e0a03 */
[----:B------:R-:W-:Y:S01]  /*05c0*/  IMAD.MOV.U32 R2, RZ, RZ, R8 ;  /* 0x000000ffff027224 */ /* 0x000fe200078e0008 */
[----:B------:R-:W-:-:S03]  /*05d0*/  IABS R8, R13 ;  /* 0x0000000d00087213 */ /* 0x000fc60000000000 */
[----:B------:R-:W-:Y:S02]  /*05e0*/  IMAD R5, R2, R7, RZ ;  /* 0x0000000702057224 */ /* 0x000fe400078e02ff */
[----:B------:R-:W-:Y:S02]  /*05f0*/  IMAD.MOV.U32 R2, RZ, RZ, RZ ;  /* 0x000000ffff027224 */ /* 0x000fe400078e00ff */
[----:B------:R-:W-:Y:S02]  /*0600*/  IMAD.MOV R0, RZ, RZ, -R8 ;  /* 0x000000ffff007224 */ /* 0x000fe400078e0a08 */
        /* <DEDUP_REMOVED lines=9> */
[----:B------:R-:W-:-:S07]  /*06a0*/  ISETP.GE.AND P2, PT, R0, RZ, PT ;  /* 0x000000ff0000720c */ /* 0x000fce0003f46270 */
[----:B------:R-:W-:Y:S01]  /*06b0*/  @P0 VIADD R2, R2, 0x1 ;  /* 0x0000000102020836 */ /* 0x000fe20000000000 */
[----:B------:R-:W-:-:S05]  /*06c0*/  PLOP3.LUT P0, PT, PT, PT, UP0, 0x80, 0x0 ;  /* 0x000000000000781c */ /* 0x000fca0003f0f008 */
[----:B------:R-:W-:Y:S01]  /*06d0*/  @!P2 IMAD.MOV R2, RZ, RZ, -R2 ;  /* 0x000000ffff02a224 */ /* 0x000fe200078e0a02 */
[----:B------:R-:W-:-:S05]  /*06e0*/  @!P1 LOP3.LUT R2, RZ, R13, RZ, 0x33, !PT ;  /* 0x0000000dff029212 */ /* 0x000fca00078e33ff */
[----:B------:R-:W-:Y:S02]  /*06f0*/  IMAD.MOV R0, RZ, RZ, -R2 ;  /* 0x000000ffff007224 */ /* 0x000fe400078e0a02 */
[----:B------:R-:W-:Y:S02]  /*0700*/  IMAD.SHL.U32 R15, R2, 0x40, RZ ;  /* 0x00000040020f7824 */ /* 0x000fe400078e00ff */
[----:B------:R-:W-:-:S04]  /*0710*/  IMAD R0, R13, R0, R4 ;  /* 0x000000000d007224 */ /* 0x000fc800078e0204 */
[----:B------:R-:W-:-:S05]  /*0720*/  IMAD.IADD R0, R6, 0x1, R0 ;  /* 0x0000000106007824 */ /* 0x000fca00078e0200 */
[----:B------:R-:W-:Y:S02]  /*0730*/  R2UR UR4, R0 ;  /* 0x00000000000472ca */ /* 0x000fe400000e0000 */
[----:B------:R-:W0:Y:S11]  /*0740*/  S2R R0, SR_TID.X ;  /* 0x0000000000007919 */ /* 0x000e360000002100 */
[----:B------:R-:W-:Y:S01]  /*0750*/  ULEA UR4, UR4, UR5, 0x9 ;  /* 0x0000000504047291 */ /* 0x000fe2000f8e483f */
[----:B0-----:R-:W-:-:S05]  /*0760*/  LOP3.LUT R17, R0, 0x7f, RZ, 0xc0, !PT ;  /* 0x0000007f00117812 */ /* 0x001fca00078ec0ff */
[----:B------:R-:W-:Y:S01]  /*0770*/  VIADD R13, R17, UR4 ;  /* 0x00000004110d7c36 */ /* 0x000fe20008000000 */
[----:B------:R-:W-:Y:S06]  /*0780*/  @!P0 BRA `(.L_x_0) ;  /* 0x00000030001c8947 */ /* 0x000fec0003800000 */
[----:B------:R-:W-:Y:S01]  /*0790*/  IABS R20, R10 ;  /* 0x0000000a00147213 */ /* 0x000fe20000000000 */
[----:B------:R-:W-:Y:S01]  /*07a0*/  ULDC UR5, c[0x0][0x240] ;  /* 0x0000900000057ab9 */ /* 0x000fe20000000800 */
[----:B------:R-:W-:Y:S01]  /*07b0*/  IABS R27, R11 ;  /* 0x0000000b001b7213 */ /* 0x000fe20000000000 */
[----:B------:R-:W-:Y:S01]  /*07c0*/  ULDC.64 UR20, c[0x0][0x218] ;  /* 0x0000860000147ab9 */ /* 0x000fe20000000a00 */
[----:B------:R-:W0:Y:S01]  /*07d0*/  I2F.RP R7, R20 ;  /* 0x0000001400077306 */ /* 0x000e220000209400 */
[----:B------:R-:W-:Y:S01]  /*07e0*/  IABS R2, R13 ;  /* 0x0000000d00027213 */ /* 0x000fe20000000000 */
[----:B------:R-:W-:Y:S01]  /*07f0*/  USHF.R.S32.HI UR4, URZ, 0x1f, UR7 ;  /* 0x0000001f3f047899 */ /* 0x000fe20008011407 */
[----:B------:R-:W-:Y:S01]  /*0800*/  LEA.HI R19, R0, R15, RZ, 0x1b ;  /* 0x0000000f00137211 */ /* 0x000fe200078fd8ff */
[----:B------:R-:W-:Y:S01]  /*0810*/  ULDC UR8, c[0x0][0x234] ;  /* 0x00008d0000087ab9 */ /* 0x000fe20000000800 */
[----:B------:R-:W-:Y:S01]  /*0820*/  ISETP.GE.AND P5, PT, R13, RZ, PT ;  /* 0x000000ff0d00720c */ /* 0x000fe20003fa6270 */
[----:B------:R-:W-:Y:S01]  /*0830*/  USHF.R.U32.HI UR10, URZ, 0x4, UR6 ;  /* 0x000000043f0a7899 */ /* 0x000fe20008011606 */
[----:B------:R-:W-:Y:S01]  /*0840*/  ISETP.NE.AND P6, PT, R10, RZ, PT ;  /* 0x000000ff0a00720c */ /* 0x000fe20003fc5270 */
[----:B------:R-:W1:Y:S01]  /*0850*/  I2F.RP R6, R27 ;  /* 0x0000001b00067306 */ /* 0x000e620000209400 */
[----:B------:R-:W-:Y:S01]  /*0860*/  ULDC UR16, c[0x0][0x23c] ;  /* 0x00008f0000107ab9 */ /* 0x000fe20000000800 */
[----:B------:R-:W-:Y:S01]  /*0870*/  ULEA.HI UR7, UR4, UR7, URZ, 0x5 ;  /* 0x0000000704077291 */ /* 0x000fe2000f8f283f */
[----:B------:R-:W-:Y:S01]  /*0880*/  CS2R R56, SRZ ;  /* 0x0000000000387805 */ /* 0x000fe2000001ff00 */
[----:B------:R-:W-:Y:S01]  /*0890*/  USGXT.U32 UR4, UR10, 0xe ;  /* 0x0000000e0a04789a */ /* 0x000fe20008000000 */
[----:B------:R-:W-:Y:S01]  /*08a0*/  CS2R R58, SRZ ;  /* 0x00000000003a7805 */ /* 0x000fe2000001ff00 */
[----:B------:R-:W-:Y:S01]  /*08b0*/  ULDC.64 UR18, c[0x0][0x210] ;  /* 0x0000840000127ab9 */ /* 0x000fe20000000a00 */
[----:B------:R-:W-:Y:S01]  /*08c0*/  ULDC UR11, c[0x0][0x230] ;  /* 0x00008c00000b7ab9 */ /* 0x000fe20000000800 */
[----:B0-----:R-:W0:Y:S01]  /*08d0*/  MUFU.RCP R7, R7 ;  /* 0x0000000700077308 */ /* 0x001e220000001000 */
[----:B------:R-:W-:Y:S01]  /*08e0*/  USHF.L.U32 UR49, UR16, 0x5, URZ ;  /* 0x0000000510317899 */ /* 0x000fe2000800063f */
[----:B------:R-:W-:-:S02]  /*08f0*/  CS2R R60, SRZ ;  /* 0x00000000003c7805 */ /* 0x000fc4000001ff00 */
[----:B------:R-:W-:Y:S02]  /*0900*/  CS2R R62, SRZ ;  /* 0x00000000003e7805 */ /* 0x000fe4000001ff00 */
[----:B------:R-:W-:Y:S02]  /*0910*/  CS2R R64, SRZ ;  /* 0x0000000000407805 */ /* 0x000fe4000001ff00 */
[----:B------:R-:W-:Y:S02]  /*0920*/  CS2R R66, SRZ ;  /* 0x0000000000427805 */ /* 0x000fe4000001ff00 */
[----:B------:R-:W-:Y:S02]  /*0930*/  CS2R R68, SRZ ;  /* 0x0000000000447805 */ /* 0x000fe4000001ff00 */
[----:B------:R-:W-:Y:S01]  /*0940*/  CS2R R70, SRZ ;  /* 0x0000000000467805 */ /* 0x000fe2000001ff00 */
[----:B-1----:R-:W1:Y:S01]  /*0950*/  MUFU.RCP R6, R6 ;  /* 0x0000000600067308 */ /* 0x002e620000001000 */
[----:B------:R-:W-:-:S02]  /*0960*/  CS2R R72, SRZ ;  /* 0x0000000000487805 */ /* 0x000fc4000001ff00 */
[----:B------:R-:W-:Y:S02]  /*0970*/  CS2R R74, SRZ ;  /* 0x00000000004a7805 */ /* 0x000fe4000001ff00 */
[----:B------:R-:W-:Y:S02]  /*0980*/  CS2R R76, SRZ ;  /* 0x00000000004c7805 */ /* 0x000fe4000001ff00 */
[----:B------:R-:W-:Y:S02]  /*0990*/  CS2R R78, SRZ ;  /* 0x00000000004e7805 */ /* 0x000fe4000001ff00 */
[----:B------:R-:W-:Y:S02]  /*09a0*/  CS2R R80, SRZ ;  /* 0x0000000000507805 */ /* 0x000fe4000001ff00 */
[----:B------:R-:W-:Y:S02]  /*09b0*/  CS2R R82, SRZ ;  /* 0x0000000000527805 */ /* 0x000fe4000001ff00 */
[----:B------:R-:W-:-:S02]  /*09c0*/  CS2R R84, SRZ ;  /* 0x0000000000547805 */ /* 0x000fc4000001ff00 */
[----:B------:R-:W-:Y:S01]  /*09d0*/  CS2R R86, SRZ ;  /* 0x0000000000567805 */ /* 0x000fe2000001ff00 */
[----:B0-----:R-:W-:Y:S01]  /*09e0*/  VIADD R4, R7, 0xffffffe ;  /* 0x0ffffffe07047836 */ /* 0x001fe20000000000 */
[----:B------:R-:W-:Y:S02]  /*09f0*/  CS2R R38, SRZ ;  /* 0x0000000000267805 */ /* 0x000fe4000001ff00 */
[----:B------:R-:W-:Y:S02]  /*0a00*/  CS2R R40, SRZ ;  /* 0x0000000000287805 */ /* 0x000fe4000001ff00 */
[----:B------:R-:W-:Y:S01]  /*0a10*/  CS2R R42, SRZ ;  /* 0x00000000002a7805 */ /* 0x000fe2000001ff00 */
[----:B------:R0:W2:Y:S01]  /*0a20*/  F2I.FTZ.U32.TRUNC.NTZ R5, R4 ;  /* 0x0000000400057305 */ /* 0x0000a2000021f000 */
[----:B------:R-:W-:Y:S02]  /*0a30*/  CS2R R44, SRZ ;  /* 0x00000000002c7805 */ /* 0x000fe4000001ff00 */
[----:B------:R-:W-:-:S02]  /*0a40*/  CS2R R46, SRZ ;  /* 0x00000000002e7805 */ /* 0x000fc4000001ff00 */
[----:B------:R-:W-:Y:S01]  /*0a50*/  CS2R R48, SRZ ;  /* 0x0000000000307805 */ /* 0x000fe2000001ff00 */
[----:B-1----:R-:W-:Y:S01]  /*0a60*/  VIADD R3, R6, 0xffffffe ;  /* 0x0ffffffe06037836 */ /* 0x002fe20000000000 */
[----:B------:R-:W-:Y:S02]  /*0a70*/  CS2R R50, SRZ ;  /* 0x0000000000327805 */ /* 0x000fe4000001ff00 */
[----:B------:R-:W-:Y:S02]  /*0a80*/  CS2R R52, SRZ ;  /* 0x0000000000347805 */ /* 0x000fe4000001ff00 */
[----:B------:R-:W-:Y:S01]  /*0a90*/  CS2R R54, SRZ ;  /* 0x0000000000367805 */ /* 0x000fe2000001ff00 */
[----:B------:R-:W-:Y:S01]  /*0aa0*/  ULDC UR14, c[0x0][0x238] ;  /* 0x00008e00000e7ab9 */ /* 0x000fe20000000800 */
[----:B0-----:R-:W-:Y:S01]  /*0ab0*/  IMAD.MOV.U32 R4, RZ, RZ, RZ ;  /* 0x000000ffff047224 */ /* 0x001fe200078e00ff */
[----:B------:R-:W0:Y:S01]  /*0ac0*/  F2I.FTZ.U32.TRUNC.NTZ R3, R3 ;  /* 0x0000000300037305 */ /* 0x000e22000021f000 */
[----:B------:R-:W-:Y:S01]  /*0ad0*/  UMOV UR9, 0x3fffffef ;  /* 0x3fffffef00097882 */ /* 0x000fe20000000000 */
[----:B------:R-:W-:-:S02]  /*0ae0*/  USHF.L.U32 UR50, UR14, 0x5, URZ ;  /* 0x000000050e327899 */ /* 0x000fc4000800063f */
[----:B------:R-:W-:Y:S01]  /*0af0*/  UIMAD UR15, UR14, 0x1f, URZ ;  /* 0x0000001f0e0f78a4 */ /* 0x000fe2000f8e023f */
[--C-:B--2---:R-:W-:Y:S01]  /*0b00*/  IMAD.MOV R9, RZ, RZ, -R5.reuse ;  /* 0x000000ffff097224 */ /* 0x104fe200078e0a05 */
[----:B------:R-:W-:Y:S02]  /*0b10*/  UIMAD UR22, UR14, 0x1c, URZ ;  /* 0x0000001c0e1678a4 */ /* 0x000fe4000f8e023f */
[----:B------:R-:W-:Y:S01]  /*0b20*/  UIMAD UR23, UR14, 0x1b, URZ ;  /* 0x0000001b0e1778a4 */ /* 0x000fe2000f8e023f */
[----:B------:R-:W-:Y:S01]  /*0b30*/  IMAD R9, R9, R20, RZ ;  /* 0x0000001409097224 */ /* 0x000fe200078e02ff */
[----:B------:R-:W-:Y:S02]  /*0b40*/  UIMAD UR24, UR14, 0x1a, URZ ;  /* 0x0000001a0e1878a4 */ /* 0x000fe4000f8e023f */
[----:B------:R-:W-:Y:S01]  /*0b50*/  UIMAD UR25, UR14, 0x19, URZ ;  /* 0x000000190e1978a4 */ /* 0x000fe2000f8e023f */
[----:B------:R-:W-:Y:S01]  /*0b60*/  IMAD.HI.U32 R5, R5, R9, R4 ;  /* 0x0000000905057227 */ /* 0x000fe200078e0004 */
[----:B------:R-:W-:Y:S01]  /*0b70*/  SHF.R.U32.HI R4, RZ, 0x5, R0 ;  /* 0x00000005ff047819 */ /* 0x000fe20000011600 */
[----:B------:R-:W-:-:S02]  /*0b80*/  UIMAD UR26, UR14, 0x18, URZ ;  /* 0x000000180e1a78a4 */ /* 0x000fc4000f8e023f */
[----:B------:R-:W-:Y:S01]  /*0b90*/  IMAD.MOV.U32 R9, RZ, RZ, R2 ;  /* 0x000000ffff097224 */ /* 0x000fe200078e0002 */
[----:B------:R-:W-:Y:S01]  /*0ba0*/  SGXT.U32 R4, R4, 0x2 ;  /* 0x000000020404781a */ /* 0x000fe20000000000 */
[----:B------:R-:W-:Y:S01]  /*0bb0*/  VIADD R2, R19, 0x3c ;  /* 0x0000003c13027836 */ /* 0x000fe20000000000 */
[----:B------:R-:W-:Y:S01]  /*0bc0*/  UIMAD UR27, UR14, 0x17, URZ ;  /* 0x000000170e1b78a4 */ /* 0x000fe2000f8e023f */
[----:B------:R-:W-:Y:S01]  /*0bd0*/  IMAD.HI.U32 R5, R5, R9, RZ ;  /* 0x0000000905057227 */ /* 0x000fe200078e00ff */
[----:B------:R-:W-:Y:S01]  /*0be0*/  LOP3.LUT R28, R15, R4, RZ, 0xfc, !PT ;  /* 0x000000040f1c7212 */ /* 0x000fe200078efcff */
[----:B------:R-:W-:Y:S01]  /*0bf0*/  UIMAD UR28, UR14, 0x16, URZ ;  /* 0x000000160e1c78a4 */ /* 0x000fe2000f8e023f */
[----:B------:R-:W-:Y:S01]  /*0c00*/  ISETP.GE.AND P1, PT, R2, RZ, PT ;  /* 0x000000ff0200720c */ /* 0x000fe20003f26270 */
[----:B------:R-:W-:Y:S01]  /*0c10*/  IMAD.MOV R5, RZ, RZ, -R5 ;  /* 0x000000ffff057224 */ /* 0x000fe200078e0a05 */
[----:B------:R-:W-:Y:S01]  /*0c20*/  IABS R8, R2 ;  /* 0x0000000200087213 */ /* 0x000fe20000000000 */
[----:B0-----:R-:W-:Y:S01]  /*0c30*/  IMAD.MOV R6, RZ, RZ, -R3 ;  /* 0x000000ffff067224 */ /* 0x001fe200078e0a03 */
[----:B------:R-:W-:Y:S01]  /*0c40*/  LOP3.LUT R4, R28, 0x34, RZ, 0xfc, !PT ;  /* 0x000000341c047812 */ /* 0x000fe200078efcff */
[----:B------:R-:W-:Y:S01]  /*0c50*/  IMAD R9, R20, R5, R9 ;  /* 0x0000000514097224 */ /* 0x000fe200078e0209 */
[----:B------:R-:W-:Y:S01]  /*0c60*/  LOP3.LUT R5, R28, 0x30, RZ, 0xfc, !PT ;  /* 0x000000301c057812 */ /* 0x000fe200078efcff */
[----:B------:R-:W-:Y:S01]  /*0c70*/  IMAD R7, R6, R27, RZ ;  /* 0x0000001b06077224 */ /* 0x000fe200078e02ff */
[----:B------:R-:W-:Y:S01]  /*0c80*/  ISETP.GE.AND P4, PT, R4, RZ, PT ;  /* 0x000000ff0400720c */ /* 0x000fe20003f86270 */
[----:B------:R-:W-:Y:S01]  /*0c90*/  IMAD.MOV.U32 R2, RZ, RZ, RZ ;  /* 0x000000ffff027224 */ /* 0x000fe200078e00ff */
[----:B------:R-:W-:Y:S01]  /*0ca0*/  ISETP.GT.U32.AND P0, PT, R20, R9, PT ;  /* 0x000000091400720c */ /* 0x000fe20003f04070 */
[----:B------:R-:W-:Y:S01]  /*0cb0*/  UIMAD UR29, UR14, 0x15, URZ ;  /* 0x000000150e1d78a4 */ /* 0x000fe2000f8e023f */
[----:B------:R-:W-:Y:S01]  /*0cc0*/  IABS R14, R4 ;  /* 0x00000004000e7213 */ /* 0x000fe20000000000 */
[----:B------:R-:W-:Y:S01]  /*0cd0*/  IMAD.HI.U32 R2, R3, R7, R2 ;  /* 0x0000000703027227 */ /* 0x000fe200078e0002 */
[----:B------:R-:W-:Y:S01]  /*0ce0*/  LOP3.LUT R3, R28, 0x38, RZ, 0xfc, !PT ;  /* 0x000000381c037812 */ /* 0x000fe200078efcff */
[----:B------:R-:W-:Y:S01]  /*0cf0*/  UIMAD UR30, UR14, 0x14, URZ ;  /* 0x000000140e1e78a4 */ /* 0x000fe2000f8e023f */
[----:B------:R-:W-:Y:S01]  /*0d00*/  IABS R16, R5 ;  /* 0x0000000500107213 */ /* 0x000fe20000000000 */
[----:B------:R-:W-:Y:S01]  /*0d10*/  UIMAD UR31, UR14, 0x13, URZ ;  /* 0x000000130e1f78a4 */ /* 0x000fe2000f8e023f */
[----:B------:R-:W-:Y:S01]  /*0d20*/  IABS R12, R3 ;  /* 0x00000003000c7213 */ /* 0x000fe20000000000 */
[----:B------:R-:W-:Y:S01]  /*0d30*/  UIMAD UR32, UR14, 0x12, URZ ;  /* 0x000000120e2078a4 */ /* 0x000fe2000f8e023f */
[----:B------:R-:W-:Y:S01]  /*0d40*/  ISETP.GE.AND P3, PT, R3, RZ, PT ;  /* 0x000000ff0300720c */ /* 0x000fe20003f66270 */
[----:B------:R-:W-:Y:S01]  /*0d50*/  IMAD.HI.U32 R3, R2, R8, RZ ;  /* 0x0000000802037227 */ /* 0x000fe200078e00ff */
[----:B------:R-:W-:Y:S01]  /*0d60*/  ISETP.GE.AND P2, PT, R5, RZ, PT ;  /* 0x000000ff0500720c */ /* 0x000fe20003f46270 */
[----:B------:R-:W-:Y:S01]  /*0d70*/  UIMAD UR33, UR14, 0x11, URZ ;  /* 0x000000110e2178a4 */ /* 0x000fe2000f8e023f */
[C---:B------:R-:W-:Y:S01]  /*0d80*/  LOP3.LUT R29, R28.reuse, 0x2c, RZ, 0xfc, !PT ;  /* 0x0000002c1c1d7812 */ /* 0x040fe200078efcff */
[----:B------:R-:W-:Y:S01]  /*0d90*/  @!P0 IMAD.IADD R9, R9, 0x1, -R20 ;  /* 0x0000000109098824 */ /* 0x000fe200078e0a14 */
[----:B------:R-:W-:Y:S01]  /*0da0*/  LOP3.LUT R30, R28, 0x28, RZ, 0xfc, !PT ;  /* 0x000000281c1e7812 */ /* 0x000fe200078efcff */
[----:B------:R-:W-:Y:S01]  /*0db0*/  IMAD.HI.U32 R4, R2, R12, RZ ;  /* 0x0000000c02047227 */ /* 0x000fe200078e00ff */
[----:B------:R-:W-:Y:S01]  /*0dc0*/  IABS R18, R29 ;  /* 0x0000001d00127213 */ /* 0x000fe20000000000 */
[----:B------:R-:W-:Y:S01]  /*0dd0*/  USHF.L.U32 UR34, UR14, 0x4, URZ ;  /* 0x000000040e227899 */ /* 0x000fe2000800063f */
[----:B------:R-:W-:Y:S01]  /*0de0*/  ISETP.GT.U32.AND P0, PT, R20, R9, PT ;  /* 0x000000091400720c */ /* 0x000fe20003f04070 */
[----:B------:R-:W-:Y:S01]  /*0df0*/  IMAD.MOV R3, RZ, RZ, -R3 ;  /* 0x000000ffff037224 */ /* 0x000fe200078e0a03 */
[C---:B------:R-:W-:Y:S01]  /*0e00*/  LOP3.LUT R32, R28.reuse, 0x20, RZ, 0xfc, !PT ;  /* 0x000000201c207812 */ /* 0x040fe200078efcff */
[----:B------:R-:W-:Y:S01]  /*0e10*/  IMAD.MOV R4, RZ, RZ, -R4 ;  /* 0x000000ffff047224 */ /* 0x000fe200078e0a04 */
[C---:B------:R-:W-:Y:S01]  /*0e20*/  LOP3.LUT R31, R28.reuse, 0x24, RZ, 0xfc, !PT ;  /* 0x000000241c1f7812 */ /* 0x040fe200078efcff */
[C---:B------:R-:W-:Y:S01]  /*0e30*/  IMAD R3, R27.reuse, R3, R8 ;  /* 0x000000031b037224 */ /* 0x040fe200078e0208 */
[----:B------:R-:W-:Y:S01]  /*0e40*/  LOP3.LUT R33, R28, 0x18, RZ, 0xfc, !PT ;  /* 0x000000181c217812 */ /* 0x000fe200078efcff */
[----:B------:R-:W-:Y:S01]  /*0e50*/  IMAD R4, R27, R4, R12 ;  /* 0x000000041b047224 */ /* 0x000fe200078e020c */
[----:B------:R-:W-:Y:S01]  /*0e60*/  IABS R12, R30 ;  /* 0x0000001e000c7213 */ /* 0x000fe20000000000 */
[----:B------:R-:W-:Y:S01]  /*0e70*/  IMAD.HI.U32 R5, R2, R14, RZ ;  /* 0x0000000e02057227 */ /* 0x000fe200078e00ff */
[C---:B------:R-:W-:Y:S01]  /*0e80*/  LOP3.LUT R34, R28.reuse, 0x14, RZ, 0xfc, !PT ;  /* 0x000000141c227812 */ /* 0x040fe200078efcff */
[----:B------:R-:W-:Y:S01]  /*0e90*/  UIMAD UR35, UR14, 0xf, URZ ;  /* 0x0000000f0e2378a4 */ /* 0x000fe2000f8e023f */
[C---:B------:R-:W-:Y:S01]  /*0ea0*/  LOP3.LUT R35, R28.reuse, 0x10, RZ, 0xfc, !PT ;  /* 0x000000101c237812 */ /* 0x040fe200078efcff */
[----:B------:R-:W-:Y:S01]  /*0eb0*/  @!P0 IMAD.IADD R9, R9, 0x1, -R20 ;  /* 0x0000000109098824 */ /* 0x000fe200078e0a14 */
[----:B------:R-:W-:Y:S01]  /*0ec0*/  LOP3.LUT R36, R28, 0xc, RZ, 0xfc, !PT ;  /* 0x0000000c1c247812 */ /* 0x000fe200078efcff */
[----:B------:R-:W-:Y:S01]  /*0ed0*/  IMAD.HI.U32 R6, R2, R16, RZ ;  /* 0x0000001002067227 */ /* 0x000fe200078e00ff */
[----:B------:R-:W-:Y:S01]  /*0ee0*/  IABS R20, R35 ;  /* 0x0000002300147213 */ /* 0x000fe20000000000 */
[----:B------:R-:W-:Y:S01]  /*0ef0*/  UIMAD UR36, UR14, 0xe, URZ ;  /* 0x0000000e0e2478a4 */ /* 0x000fe2000f8e023f */
[----:B------:R-:W-:Y:S01]  /*0f00*/  LOP3.LUT R37, R28, 0x8, RZ, 0xfc, !PT ;  /* 0x000000081c257812 */ /* 0x000fe200078efcff */
[----:B------:R-:W-:Y:S01]  /*0f10*/  IMAD.MOV.U32 R24, RZ, RZ, R9 ;  /* 0x000000ffff187224 */ /* 0x000fe200078e0009 */
[----:B------:R-:W-:Y:S01]  /*0f20*/  IABS R21, R36 ;  /* 0x0000002400157213 */ /* 0x000fe20000000000 */
[----:B------:R-:W-:Y:S01]  /*0f30*/  IMAD.MOV R5, RZ, RZ, -R5 ;  /* 0x000000ffff057224 */ /* 0x000fe200078e0a05 */
[----:B------:R-:W-:Y:S01]  /*0f40*/  IABS R23, R37 ;  /* 0x0000002500177213 */ /* 0x000fe20000000000 */
[----:B------:R-:W-:Y:S01]  /*0f50*/  @!P5 IMAD.MOV R24, RZ, RZ, -R24 ;  /* 0x000000ffff18d224 */ /* 0x000fe200078e0a18 */
[----:B------:R-:W-:Y:S01]  /*0f60*/  @!P6 LOP3.LUT R24, RZ, R10, RZ, 0x33, !PT ;  /* 0x0000000aff18e212 */ /* 0x000fe200078e33ff */
[----:B------:R-:W-:Y:S01]  /*0f70*/  IMAD.MOV R6, RZ, RZ, -R6 ;  /* 0x000000ffff067224 */ /* 0x000fe200078e0a06 */
[C---:B------:R-:W-:Y:S01]  /*0f80*/  ISETP.GT.U32.AND P5, PT, R27.reuse, R3, PT ;  /* 0x000000031b00720c */ /* 0x040fe20003fa4070 */
[C---:B------:R-:W-:Y:S01]  /*0f90*/  IMAD R5, R27.reuse, R5, R14 ;  /* 0x000000051b057224 */ /* 0x040fe200078e020e */
[C---:B------:R-:W-:Y:S01]  /*0fa0*/  ISETP.GT.U32.AND P6, PT, R27.reuse, R4, PT ;  /* 0x000000041b00720c */ /* 0x040fe20003fc4070 */
[----:B------:R-:W-:Y:S01]  /*0fb0*/  IMAD R6, R27, R6, R16 ;  /* 0x000000061b067224 */ /* 0x000fe200078e0210 */
[----:B------:R-:W-:Y:S01]  /*0fc0*/  IABS R16, R32 ;  /* 0x0000002000107213 */ /* 0x000fe20000000000 */
[----:B------:R-:W-:Y:S01]  /*0fd0*/  IMAD.HI.U32 R7, R2, R18, RZ ;  /* 0x0000001202077227 */ /* 0x000fe200078e00ff */
[----:B------:R-:W-:Y:S01]  /*0fe0*/  IABS R14, R31 ;  /* 0x0000001f000e7213 */ /* 0x000fe20000000000 */
[----:B------:R-:W-:Y:S01]  /*0ff0*/  UIMAD UR37, UR14, 0xd, URZ ;  /* 0x0000000d0e2578a4 */ /* 0x000fe2000f8e023f */
[----:B------:R-:W-:Y:S01]  /*1000*/  IABS R25, R28 ;  /* 0x0000001c00197213 */ /* 0x000fe20000000000 */
[----:B------:R-:W-:Y:S01]  /*1010*/  IMAD.MOV R7, RZ, RZ, -R7 ;  /* 0x000000ffff077224 */ /* 0x000fe200078e0a07 */
[----:B------:R-:W-:Y:S01]  /*1020*/  UIMAD UR38, UR14, 0xc, URZ ;  /* 0x0000000c0e2678a4 */ /* 0x000fe2000f8e023f */
[----:B------:R-:W-:Y:S01]  /*1030*/  VIADD R8, R19, 0x1c ;  /* 0x0000001c13087836 */ /* 0x000fe20000000000 */
[----:B------:R-:W-:Y:S01]  /*1040*/  IABS R19, R33 ;  /* 0x0000002100137213 */ /* 0x000fe20000000000 */
[--C-:B------:R-:W-:Y:S01]  /*1050*/  @!P5 IMAD.IADD R3, R3, 0x1, -R27.reuse ;  /* 0x000000010303d824 */ /* 0x100fe200078e0a1b */
[----:B------:R-:W-:Y:S01]  /*1060*/  UIMAD UR39, UR14, 0xb, URZ ;  /* 0x0000000b0e2778a4 */ /* 0x000fe2000f8e023f */
[----:B------:R-:W-:Y:S01]  /*1070*/  @!P6 IMAD.IADD R4, R4, 0x1, -R27 ;  /* 0x000000010404e824 */ /* 0x000fe200078e0a1b */
[----:B------:R-:W-:Y:S01]  /*1080*/  ISETP.GE.AND P0, PT, R8, RZ, PT ;  /* 0x000000ff0800720c */ /* 0x000fe20003f06270 */
[C---:B------:R-:W-:Y:S01]  /*1090*/  IMAD R7, R27.reuse, R7, R18 ;  /* 0x000000071b077224 */ /* 0x040fe200078e0212 */
[C---:B------:R-:W-:Y:S01]  /*10a0*/  ISETP.GT.U32.AND P5, PT, R27.reuse, R3, PT ;  /* 0x000000031b00720c */ /* 0x040fe20003fa4070 */
[C---:B------:R-:W-:Y:S01]  /*10b0*/  IMAD.HI.U32 R10, R2.reuse, R16, RZ ;  /* 0x00000010020a7227 */ /* 0x040fe200078e00ff */
[----:B------:R-:W-:Y:S01]  /*10c0*/  ISETP.GT.U32.AND P6, PT, R27, R4, PT ;  /* 0x000000041b00720c */ /* 0x000fe20003fc4070 */
[----:B------:R-:W-:Y:S01]  /*10d0*/  UIMAD UR40, UR14, 0xa, URZ ;  /* 0x0000000a0e2878a4 */ /* 0x000fe2000f8e023f */
[----:B------:R-:W-:Y:S01]  /*10e0*/  IABS R18, R8 ;  /* 0x0000000800127213 */ /* 0x000fe20000000000 */
[----:B------:R-:W-:Y:S01]  /*10f0*/  IMAD.HI.U32 R8, R2, R12, RZ ;  /* 0x0000000c02087227 */ /* 0x000fe200078e00ff */
[----:B------:R-:W-:-:S02]  /*1100*/  UIMAD UR41, UR14, 0x9, URZ ;  /* 0x000000090e2978a4 */ /* 0x000fc4000f8e023f */
[----:B------:R-:W-:Y:S01]  /*1110*/  USHF.L.U32 UR42, UR14, 0x3, URZ ;  /* 0x000000030e2a7899 */ /* 0x000fe2000800063f */
[----:B------:R-:W-:Y:S01]  /*1120*/  IMAD.MOV R8, RZ, RZ, -R8 ;  /* 0x000000ffff087224 */ /* 0x000fe200078e0a08 */
[----:B------:R-:W-:Y:S01]  /*1130*/  UIMAD UR43, UR14, 0x7, URZ ;  /* 0x000000070e2b78a4 */ /* 0x000fe2000f8e023f */
[----:B------:R-:W-:Y:S01]  /*1140*/  IMAD.HI.U32 R9, R2, R14, RZ ;  /* 0x0000000e02097227 */ /* 0x000fe200078e00ff */
[----:B------:R-:W-:Y:S02]  /*1150*/  UIMAD UR44, UR14, 0x6, URZ ;  /* 0x000000060e2c78a4 */ /* 0x000fe4000f8e023f */
[----:B------:R-:W-:Y:S01]  /*1160*/  UIMAD UR45, UR14, 0x5, URZ ;  /* 0x000000050e2d78a4 */ /* 0x000fe2000f8e023f */
[--C-:B------:R-:W-:Y:S01]  /*1170*/  @!P5 IMAD.IADD R3, R3, 0x1, -R27.reuse ;  /* 0x000000010303d824 */ /* 0x100fe200078e0a1b */
[C---:B------:R-:W-:Y:S01]  /*1180*/  ISETP.GT.U32.AND P5, PT, R27.reuse, R5, PT ;  /* 0x000000051b00720c */ /* 0x040fe20003fa4070 */
[----:B------:R-:W-:Y:S01]  /*1190*/  @!P6 IMAD.IADD R4, R4, 0x1, -R27 ;  /* 0x000000010404e824 */ /* 0x000fe200078e0a1b */
[C---:B------:R-:W-:Y:S01]  /*11a0*/  ISETP.GT.U32.AND P6, PT, R27.reuse, R6, PT ;  /* 0x000000061b00720c */ /* 0x040fe20003fc4070 */
[----:B------:R-:W-:Y:S01]  /*11b0*/  IMAD.MOV R10, RZ, RZ, -R10 ;  /* 0x000000ffff0a7224 */ /* 0x000fe200078e0a0a */
[----:B------:R-:W-:Y:S01]  /*11c0*/  USHF.L.U32 UR46, UR14, 0x2, URZ ;  /* 0x000000020e2e7899 */ /* 0x000fe2000800063f */
[----:B------:R-:W-:Y:S01]  /*11d0*/  @!P1 IMAD.MOV R3, RZ, RZ, -R3 ;  /* 0x000000ffff039224 */ /* 0x000fe200078e0a03 */
[C---:B------:R-:W-:Y:S01]  /*11e0*/  ISETP.GT.U32.AND P1, PT, R27.reuse, R7, PT ;  /* 0x000000071b00720c */ /* 0x040fe20003f24070 */
[C---:B------:R-:W-:Y:S01]  /*11f0*/  IMAD R8, R27.reuse, R8, R12 ;  /* 0x000000081b087224 */ /* 0x040fe200078e020c */
[----:B------:R-:W-:Y:S01]  /*1200*/  UIMAD UR47, UR14, 0x3, URZ ;  /* 0x000000030e2f78a4 */ /* 0x000fe2000f8e023f */
[----:B------:R-:W-:Y:S01]  /*1210*/  IMAD.MOV R9, RZ, RZ, -R9 ;  /* 0x000000ffff097224 */ /* 0x000fe200078e0a09 */
[----:B------:R-:W-:Y:S01]  /*1220*/  USHF.L.U32 UR48, UR14, 0x1, URZ ;  /* 0x000000010e307899 */ /* 0x000fe2000800063f */
[----:B------:R-:W-:Y:S01]  /*1230*/  IMAD R10, R27, R10, R16 ;  /* 0x0000000a1b0a7224 */ /* 0x000fe200078e0210 */
[----:B------:R-:W-:Y:S01]  /*1240*/  USHF.R.S32.HI UR7, URZ, 0x5, UR7 ;  /* 0x000000053f077899 */ /* 0x000fe20008011407 */
[--C-:B------:R-:W-:Y:S01]  /*1250*/  @!P5 IMAD.IADD R5, R5, 0x1, -R27.reuse ;  /* 0x000000010505d824 */ /* 0x100fe200078e0a1b */
[----:B------:R-:W-:Y:S01]  /*1260*/  USHF.R.S32.HI UR51, URZ, 0x1f, UR49 ;  /* 0x0000001f3f337899 */ /* 0x000fe20008011431 */
[----:B------:R-:W-:Y:S01]  /*1270*/  @!P6 IMAD.IADD R6, R6, 0x1, -R27 ;  /* 0x000000010606e824 */ /* 0x000fe200078e0a1b */
[----:B------:R-:W-:Y:S01]  /*1280*/  ULDC UR52, c[0x0][0x238] ;  /* 0x00008e0000347ab9 */ /* 0x000fe20000000800 */
[----:B------:R-:W-:Y:S01]  /*1290*/  IMAD.HI.U32 R12, R2, R18, RZ ;  /* 0x00000012020c7227 */ /* 0x000fe200078e00ff */
[----:B------:R-:W-:-:S02]  /*12a0*/  ISETP.GT.U32.AND P5, PT, R27, R5, PT ;  /* 0x000000051b00720c */ /* 0x000fc40003fa4070 */
[C---:B------:R-:W-:Y:S01]  /*12b0*/  ISETP.GT.U32.AND P6, PT, R27.reuse, R6, PT ;  /* 0x000000061b00720c */ /* 0x040fe20003fc4070 */
[----:B------:R-:W-:Y:S01]  /*12c0*/  IMAD.MOV.U32 R16, RZ, RZ, R19 ;  /* 0x000000ffff107224 */ /* 0x000fe200078e0013 */
[----:B------:R-:W-:Y:S01]  /*12d0*/  IABS R19, R34 ;  /* 0x0000002200137213 */ /* 0x000fe20000000000 */
[----:B------:R-:W-:Y:S02]  /*12e0*/  IMAD R9, R27, R9, R14 ;  /* 0x000000091b097224 */ /* 0x000fe400078e020e */
[----:B------:R-:W-:Y:S02]  /*12f0*/  IMAD.MOV R12, RZ, RZ, -R12 ;  /* 0x000000ffff0c7224 */ /* 0x000fe400078e0a0c */
[----:B------:R-:W-:-:S04]  /*1300*/  IMAD.HI.U32 R14, R2, R16, RZ ;  /* 0x00000010020e7227 */ /* 0x000fc800078e00ff */
[C---:B------:R-:W-:Y:S02]  /*1310*/  IMAD R12, R27.reuse, R12, R18 ;  /* 0x0000000c1b0c7224 */ /* 0x040fe400078e0212 */
[----:B------:R-:W-:Y:S01]  /*1320*/  @!P3 IMAD.MOV R4, RZ, RZ, -R4 ;  /* 0x000000ffff04b224 */ /* 0x000fe200078e0a04 */
[----:B------:R-:W-:Y:S01]  /*1330*/  ISETP.GT.U32.AND P3, PT, R27, R8, PT ;  /* 0x000000081b00720c */ /* 0x000fe20003f64070 */
[--C-:B------:R-:W-:Y:S01]  /*1340*/  @!P5 IMAD.IADD R5, R5, 0x1, -R27.reuse ;  /* 0x000000010505d824 */ /* 0x100fe200078e0a1b */
[C---:B------:R-:W-:Y:S01]  /*1350*/  ISETP.GT.U32.AND P5, PT, R27.reuse, R9, PT ;  /* 0x000000091b00720c */ /* 0x040fe20003fa4070 */
[--C-:B------:R-:W-:Y:S01]  /*1360*/  @!P6 IMAD.IADD R6, R6, 0x1, -R27.reuse ;  /* 0x000000010606e824 */ /* 0x100fe200078e0a1b */
[----:B------:R-:W-:Y:S01]  /*1370*/  ISETP.GT.U32.AND P6, PT, R27, R10, PT ;  /* 0x0000000a1b00720c */ /* 0x000fe20003fc4070 */
[----:B------:R-:W-:Y:S02]  /*1380*/  IMAD.MOV R14, RZ, RZ, -R14 ;  /* 0x000000ffff0e7224 */ /* 0x000fe400078e0a0e */
[----:B------:R-:W-:Y:S01]  /*1390*/  @!P1 IMAD.IADD R7, R7, 0x1, -R27 ;  /* 0x0000000107079824 */ /* 0x000fe200078e0a1b */
[C---:B------:R-:W-:Y:S01]  /*13a0*/  ISETP.GT.U32.AND P1, PT, R27.reuse, R12, PT ;  /* 0x0000000c1b00720c */ /* 0x040fe20003f24070 */
[----:B------:R-:W-:-:S02]  /*13b0*/  IMAD R14, R27, R14, R16 ;  /* 0x0000000e1b0e7224 */ /* 0x000fc400078e0210 */
[----:B------:R-:W-:-:S04]  /*13c0*/  IMAD.HI.U32 R16, R2, R19, RZ ;  /* 0x0000001302107227 */ /* 0x000fc800078e00ff */
[----:B------:R-:W-:-:S04]  /*13d0*/  IMAD.HI.U32 R18, R2, R20, RZ ;  /* 0x0000001402127227 */ /* 0x000fc800078e00ff */
[----:B------:R-:W-:Y:S02]  /*13e0*/  IMAD.MOV R16, RZ, RZ, -R16 ;  /* 0x000000ffff107224 */ /* 0x000fe400078e0a10 */
[----:B------:R-:W-:Y:S02]  /*13f0*/  IMAD.MOV R18, RZ, RZ, -R18 ;  /* 0x000000ffff127224 */ /* 0x000fe400078e0a12 */
[C---:B------:R-:W-:Y:S02]  /*1400*/  IMAD R16, R27.reuse, R16, R19 ;  /* 0x000000101b107224 */ /* 0x040fe400078e0213 */
[--C-:B------:R-:W-:Y:S01]  /*1410*/  @!P3 IMAD.IADD R8, R8, 0x1, -R27.reuse ;  /* 0x000000010808b824 */ /* 0x100fe200078e0a1b */
[----:B------:R-:W-:Y:S01]  /*1420*/  ISETP.GT.U32.AND P3, PT, R27, R14, PT ;  /* 0x0000000e1b00720c */ /* 0x000fe20003f64070 */
[--C-:B------:R-:W-:Y:S02]  /*1430*/  @!P5 IMAD.IADD R9, R9, 0x1, -R27.reuse ;  /* 0x000000010909d824 */ /* 0x100fe400078e0a1b */
[----:B------:R-:W-:Y:S01]  /*1440*/  @!P6 IMAD.IADD R10, R10, 0x1, -R27 ;  /* 0x000000010a0ae824 */ /* 0x000fe200078e0a1b */
[C---:B------:R-:W-:Y:S01]  /*1450*/  ISETP.GT.U32.AND P5, PT, R27.reuse, R8, PT ;  /* 0x000000081b00720c */ /* 0x040fe20003fa4070 */
[C---:B------:R-:W-:Y:S01]  /*1460*/  IMAD R18, R27.reuse, R18, R20 ;  /* 0x000000121b127224 */ /* 0x040fe200078e0214 */
[----:B------:R-:W-:Y:S01]  /*1470*/  ISETP.GT.U32.AND P6, PT, R27, R9, PT ;  /* 0x000000091b00720c */ /* 0x000fe20003fc4070 */
[----:B------:R-:W-:-:S04]  /*1480*/  IMAD.HI.U32 R19, R2, R21, RZ ;  /* 0x0000001502137227 */ /* 0x000fc800078e00ff */
[----:B------:R-:W-:-:S04]  /*1490*/  IMAD.HI.U32 R20, R2, R23, RZ ;  /* 0x0000001702147227 */ /* 0x000fc800078e00ff */
[----:B------:R-:W-:Y:S01]  /*14a0*/  @!P4 IMAD.MOV R5, RZ, RZ, -R5 ;  /* 0x000000ffff05c224 */ /* 0x000fe200078e0a05 */
[C---:B------:R-:W-:Y:S01]  /*14b0*/  ISETP.GT.U32.AND P4, PT, R27.reuse, R7, PT ;  /* 0x000000071b00720c */ /* 0x040fe20003f84070 */
[----:B------:R-:W-:Y:S01]  /*14c0*/  @!P1 IMAD.IADD R12, R12, 0x1, -R27 ;  /* 0x000000010c0c9824 */ /* 0x000fe200078e0a1b */
[----:B------:R-:W-:Y:S01]  /*14d0*/  ISETP.GT.U32.AND P1, PT, R27, R10, PT ;  /* 0x0000000a1b00720c */ /* 0x000fe20003f24070 */
[----:B------:R-:W-:Y:S02]  /*14e0*/  IMAD.MOV R22, RZ, RZ, -R19 ;  /* 0x000000ffff167224 */ /* 0x000fe400078e0a13 */
[----:B------:R-:W-:Y:S02]  /*14f0*/  IMAD.MOV R26, RZ, RZ, -R20 ;  /* 0x000000ffff1a7224 */ /* 0x000fe400078e0a14 */
[----:B------:R-:W-:-:S04]  /*1500*/  IMAD.HI.U32 R19, R2, R25, RZ ;  /* 0x0000001902137227 */ /* 0x000fc800078e00ff */
[C---:B------:R-:W-:Y:S02]  /*1510*/  IMAD R20, R27.reuse, R22, R21 ;  /* 0x000000161b147224 */ /* 0x040fe400078e0215 */
[C---:B------:R-:W-:Y:S01]  /*1520*/  IMAD R21, R27.reuse, R26, R23 ;  /* 0x0000001a1b157224 */ /* 0x040fe200078e0217 */
[----:B------:R-:W-:Y:S01]  /*1530*/  LOP3.LUT R26, R28, 0x4, RZ, 0xfc, !PT ;  /* 0x000000041c1a7812 */ /* 0x000fe200078efcff */
[----:B------:R-:W-:Y:S01]  /*1540*/  IMAD.MOV R22, RZ, RZ, -R19 ;  /* 0x000000ffff167224 */ /* 0x000fe200078e0a13 */
[----:B------:R-:W-:Y:S01]  /*1550*/  SHF.R.S32.HI R19, RZ, 0x2, R0 ;  /* 0x00000002ff137819 */ /* 0x000fe20000011400 */
[----:B------:R-:W-:Y:S02]  /*1560*/  @!P3 IMAD.IADD R14, R14, 0x1, -R27 ;  /* 0x000000010e0eb824 */ /* 0x000fe400078e0a1b */
[C---:B------:R-:W-:Y:S01]  /*1570*/  IMAD R23, R27.reuse, R22, R25 ;  /* 0x000000161b177224 */ /* 0x040fe200078e0219 */
[----:B------:R-:W-:Y:S01]  /*1580*/  IABS R22, R26 ;  /* 0x0000001a00167213 */ /* 0x000fe20000000000 */
[----:B------:R-:W-:Y:S01]  /*1590*/  @!P2 IMAD.MOV R6, RZ, RZ, -R6 ;  /* 0x000000ffff06a224 */ /* 0x000fe200078e0a06 */
[----:B------:R-:W-:Y:S01]  /*15a0*/  ISETP.GT.U32.AND P2, PT, R27, R12, PT ;  /* 0x0000000c1b00720c */ /* 0x000fe20003f44070 */
[--C-:B------:R-:W-:Y:S01]  /*15b0*/  @!P4 IMAD.IADD R7, R7, 0x1, -R27.reuse ;  /* 0x000000010707c824 */ /* 0x100fe200078e0a1b */
[C---:B------:R-:W-:Y:S01]  /*15c0*/  ISETP.GT.U32.AND P3, PT, R27.reuse, R14, PT ;  /* 0x0000000e1b00720c */ /* 0x040fe20003f64070 */
[--C-:B------:R-:W-:Y:S01]  /*15d0*/  @!P5 IMAD.IADD R8, R8, 0x1, -R27.reuse ;  /* 0x000000010808d824 */ /* 0x100fe200078e0a1b */
[----:B------:R-:W-:Y:S01]  /*15e0*/  ISETP.GT.U32.AND P4, PT, R27, R16, PT ;  /* 0x000000101b00720c */ /* 0x000fe20003f84070 */
[--C-:B------:R-:W-:Y:S01]  /*15f0*/  @!P6 IMAD.IADD R9, R9, 0x1, -R27.reuse ;  /* 0x000000010909e824 */ /* 0x100fe200078e0a1b */
[C---:B------:R-:W-:Y:S01]  /*1600*/  ISETP.GT.U32.AND P5, PT, R27.reuse, R18, PT ;  /* 0x000000121b00720c */ /* 0x040fe20003fa4070 */
[----:B------:R-:W-:Y:S01]  /*1610*/  @!P1 IMAD.IADD R10, R10, 0x1, -R27 ;  /* 0x000000010a0a9824 */ /* 0x000fe200078e0a1b */
[C---:B------:R-:W-:Y:S01]  /*1620*/  ISETP.GT.U32.AND P6, PT, R27.reuse, R20, PT ;  /* 0x000000141b00720c */ /* 0x040fe20003fc4070 */
[----:B------:R-:W-:Y:S01]  /*1630*/  IMAD.HI.U32 R2, R2, R22, RZ ;  /* 0x0000001602027227 */ /* 0x000fe200078e00ff */
[----:B------:R-:W-:-:S02]  /*1640*/  ISETP.GT.U32.AND P1, PT, R27, R23, PT ;  /* 0x000000171b00720c */ /* 0x000fc40003f24070 */
[----:B------:R-:W-:Y:S01]  /*1650*/  SGXT R19, R19, 0x1 ;  /* 0x000000011313781a */ /* 0x000fe20000000200 */
[----:B------:R-:W-:Y:S02]  /*1660*/  IMAD.MOV R2, RZ, RZ, -R2 ;  /* 0x000000ffff027224 */ /* 0x000fe400078e0a02 */
[--C-:B------:R-:W-:Y:S01]  /*1670*/  @!P2 IMAD.IADD R12, R12, 0x1, -R27.reuse ;  /* 0x000000010c0ca824 */ /* 0x100fe200078e0a1b */
[C---:B------:R-:W-:Y:S01]  /*1680*/  ISETP.GT.U32.AND P2, PT, R27.reuse, R21, PT ;  /* 0x000000151b00720c */ /* 0x040fe20003f44070 */
[----:B------:R-:W-:Y:S01]  /*1690*/  IMAD R22, R27, R2, R22 ;  /* 0x000000021b167224 */ /* 0x000fe200078e0216 */
[----:B------:R-:W-:Y:S01]  /*16a0*/  LOP3.LUT R25, R19, 0x90, RZ, 0xc0, !PT ;  /* 0x0000009013197812 */ /* 0x000fe200078ec0ff */
[--C-:B------:R-:W-:Y:S01]  /*16b0*/  @!P3 IMAD.IADD R14, R14, 0x1, -R27.reuse ;  /* 0x000000010e0eb824 */ /* 0x100fe200078e0a1b */
[----:B------:R-:W-:Y:S01]  /*16c0*/  ISETP.GE.AND P3, PT, R29, RZ, PT ;  /* 0x000000ff1d00720c */ /* 0x000fe20003f66270 */
[--C-:B------:R-:W-:Y:S01]  /*16d0*/  @!P4 IMAD.IADD R16, R16, 0x1, -R27.reuse ;  /* 0x000000011010c824 */ /* 0x100fe200078e0a1b */
[----:B------:R-:W-:Y:S01]  /*16e0*/  ISETP.GT.U32.AND P4, PT, R27, R22, PT ;  /* 0x000000161b00720c */ /* 0x000fe20003f84070 */
[--C-:B------:R-:W-:Y:S01]  /*16f0*/  @!P5 IMAD.IADD R18, R18, 0x1, -R27.reuse ;  /* 0x000000011212d824 */ /* 0x100fe200078e0a1b */
[----:B------:R-:W-:Y:S01]  /*1700*/  ISETP.GE.AND P5, PT, R30, RZ, PT ;  /* 0x000000ff1e00720c */ /* 0x000fe20003fa6270 */
[--C-:B------:R-:W-:Y:S01]  /*1710*/  @!P6 IMAD.IADD R20, R20, 0x1, -R27.reuse ;  /* 0x000000011414e824 */ /* 0x100fe200078e0a1b */
[----:B------:R-:W-:Y:S01]  /*1720*/  ISETP.GE.AND P6, PT, R31, RZ, PT ;  /* 0x000000ff1f00720c */ /* 0x000fe20003fc6270 */
[--C-:B------:R-:W-:Y:S01]  /*1730*/  @!P1 IMAD.IADD R23, R23, 0x1, -R27.reuse ;  /* 0x0000000117179824 */ /* 0x100fe200078e0a1b */
[----:B------:R-:W-:Y:S01]  /*1740*/  ISETP.GE.AND P1, PT, R32, RZ, PT ;  /* 0x000000ff2000720c */ /* 0x000fe20003f26270 */
[----:B------:R-:W-:Y:S01]  /*1750*/  @!P2 IMAD.IADD R21, R21, 0x1, -R27 ;  /* 0x000000011515a824 */ /* 0x000fe200078e0a1b */
[----:B------:R-:W-:Y:S01]  /*1760*/  ISETP.GE.AND P2, PT, R33, RZ, PT ;  /* 0x000000ff2100720c */ /* 0x000fe20003f46270 */
[----:B------:R-:W-:Y:S01]  /*1770*/  IMAD.MOV.U32 R19, RZ, RZ, R9 ;  /* 0x000000ffff137224 */ /* 0x000fe200078e0009 */
[----:B------:R-:W-:Y:S01]  /*1780*/  CS2R R30, SRZ ;  /* 0x00000000001e7805 */ /* 0x000fe2000001ff00 */
[----:B------:R-:W-:Y:S01]  /*1790*/  @!P3 IMAD.MOV R7, RZ, RZ, -R7 ;  /* 0x000000ffff07b224 */ /* 0x000fe200078e0a07 */
[C---:B------:R-:W-:Y:S01]  /*17a0*/  ISETP.GT.U32.AND P3, PT, R27.reuse, R16, PT ;  /* 0x000000101b00720c */ /* 0x040fe20003f64070 */
[----:B------:R-:W-:Y:S01]  /*17b0*/  @!P4 IMAD.IADD R22, R22, 0x1, -R27 ;  /* 0x000000011616c824 */ /* 0x000fe200078e0a1b */
[C---:B------:R-:W-:Y:S01]  /*17c0*/  ISETP.GT.U32.AND P4, PT, R27.reuse, R18, PT ;  /* 0x000000121b00720c */ /* 0x040fe20003f84070 */
[----:B------:R-:W-:Y:S01]  /*17d0*/  @!P5 IMAD.MOV R8, RZ, RZ, -R8 ;  /* 0x000000ffff08d224 */ /* 0x000fe200078e0a08 */
[C---:B------:R-:W-:Y:S01]  /*17e0*/  ISETP.GT.U32.AND P5, PT, R27.reuse, R20, PT ;  /* 0x000000141b00720c */ /* 0x040fe20003fa4070 */
[----:B------:R-:W-:Y:S01]  /*17f0*/  @!P6 IMAD.MOV R19, RZ, RZ, -R19 ;  /* 0x000000ffff13e224 */ /* 0x000fe200078e0a13 */
[C---:B------:R-:W-:Y:S01]  /*1800*/  ISETP.GT.U32.AND P6, PT, R27.reuse, R21, PT ;  /* 0x000000151b00720c */ /* 0x040fe20003fc4070 */
[----:B------:R-:W-:Y:S01]  /*1810*/  @!P1 IMAD.MOV R10, RZ, RZ, -R10 ;  /* 0x000000ffff0a9224 */ /* 0x000fe200078e0a0a */
[C---:B------:R-:W-:Y:S01]  /*1820*/  ISETP.GT.U32.AND P1, PT, R27.reuse, R23, PT ;  /* 0x000000171b00720c */ /* 0x040fe20003f24070 */
[----:B------:R-:W-:Y:S01]  /*1830*/  @!P0 IMAD.MOV R12, RZ, RZ, -R12 ;  /* 0x000000ffff0c8224 */ /* 0x000fe200078e0a0c */
[----:B------:R-:W-:Y:S01]  /*1840*/  ISETP.GT.U32.AND P0, PT, R27, R22, PT ;  /* 0x000000161b00720c */ /* 0x000fe20003f04070 */
[----:B------:R-:W-:Y:S01]  /*1850*/  @!P2 IMAD.MOV R14, RZ, RZ, -R14 ;  /* 0x000000ffff0ea224 */ /* 0x000fe200078e0a0e */
[----:B------:R-:W-:Y:S01]  /*1860*/  ISETP.GE.AND P2, PT, R28, RZ, PT ;  /* 0x000000ff1c00720c */ /* 0x000fe20003f46270 */
[--C-:B------:R-:W-:Y:S01]  /*1870*/  @!P3 IMAD.IADD R16, R16, 0x1, -R27.reuse ;  /* 0x000000011010b824 */ /* 0x100fe200078e0a1b */
        /* <DEDUP_REMOVED lines=9> */
[----:B------:R-:W-:Y:S01]  /*1910*/  IMAD.SHL.U32 R2, R0, 0x20, RZ ;  /* 0x0000002000027824 */ /* 0x000fe200078e00ff */
[----:B------:R-:W-:Y:S01]  /*1920*/  CS2R R28, SRZ ;  /* 0x00000000001c7805 */ /* 0x000fe2000001ff00 */
[----:B------:R-:W-:Y:S01]  /*1930*/  @!P0 IMAD.IADD R22, R22, 0x1, -R27 ;  /* 0x0000000116168824 */ /* 0x000fe200078e0a1b */
[----:B------:R-:W-:Y:S01]  /*1940*/  ISETP.NE.AND P0, PT, R11, RZ, PT ;  /* 0x000000ff0b00720c */ /* 0x000fe20003f05270 */
[----:B------:R-:W-:Y:S01]  /*1950*/  @!P3 IMAD.MOV R16, RZ, RZ, -R16 ;  /* 0x000000ffff10b224 */ /* 0x000fe200078e0a10 */
[----:B------:R-:W-:Y:S01]  /*1960*/  LOP3.LUT R9, R25, 0xf60, R2, 0xf8, !PT ;  /* 0x00000f6019097812 */ /* 0x000fe200078ef802 */
[----:B------:R-:W-:Y:S01]  /*1970*/  @!P4 IMAD.MOV R18, RZ, RZ, -R18 ;  /* 0x000000ffff12c224 */ /* 0x000fe200078e0a12 */
[----:B------:R-:W-:Y:S01]  /*1980*/  LOP3.LUT R2, RZ, R11, RZ, 0x33, !PT ;  /* 0x0000000bff027212 */ /* 0x000fe200078e33ff */
[----:B------:R-:W-:Y:S01]  /*1990*/  @!P5 IMAD.MOV R20, RZ, RZ, -R20 ;  /* 0x000000ffff14d224 */ /* 0x000fe200078e0a14 */
[----:B------:R-:W-:Y:S01]  /*19a0*/  CS2R R26, SRZ ;  /* 0x00000000001a7805 */ /* 0x000fe2000001ff00 */
[----:B------:R-:W-:Y:S01]  /*19b0*/  @!P6 IMAD.MOV R22, RZ, RZ, -R22 ;  /* 0x000000ffff16e224 */ /* 0x000fe200078e0a16 */
[C---:B------:R-:W-:Y:S01]  /*19c0*/  SEL R4, R2.reuse, R4, !P0 ;  /* 0x0000000402047207 */ /* 0x040fe20004000000 */
[----:B------:R-:W-:Y:S01]  /*19d0*/  @!P1 IMAD.MOV R21, RZ, RZ, -R21 ;  /* 0x000000ffff159224 */ /* 0x000fe200078e0a15 */
[C---:B------:R-:W-:Y:S01]  /*19e0*/  SEL R3, R2.reuse, R3, !P0 ;  /* 0x0000000302037207 */ /* 0x040fe20004000000 */
[----:B------:R-:W-:Y:S01]  /*19f0*/  @!P2 IMAD.MOV R23, RZ, RZ, -R23 ;  /* 0x000000ffff17a224 */ /* 0x000fe200078e0a17 */
[----:B------:R-:W-:Y:S01]  /*1a00*/  SEL R5, R2, R5, !P0 ;  /* 0x0000000502057207 */ /* 0x000fe20004000000 */
[----:B------:R-:W-:Y:S01]  /*1a10*/  IMAD R144, R4, UR5, RZ ;  /* 0x0000000504907c24 */ /* 0x000fe2000f8e02ff */
[C---:B------:R-:W-:Y:S01]  /*1a20*/  SEL R7, R2.reuse, R7, !P0 ;  /* 0x0000000702077207 */ /* 0x040fe20004000000 */
[----:B------:R-:W-:Y:S01]  /*1a30*/  IMAD R3, R3, UR5, RZ ;  /* 0x0000000503037c24 */ /* 0x000fe2000f8e02ff */
[C---:B------:R-:W-:Y:S01]  /*1a40*/  SEL R6, R2.reuse, R6, !P0 ;  /* 0x0000000602067207 */ /* 0x040fe20004000000 */
[----:B------:R-:W-:Y:S01]  /*1a50*/  IMAD R5, R5, UR5, RZ ;  /* 0x0000000505057c24 */ /* 0x000fe2000f8e02ff */
[C---:B------:R-:W-:Y:S01]  /*1a60*/  SEL R8, R2.reuse, R8, !P0 ;  /* 0x0000000802087207 */ /* 0x040fe20004000000 */
[----:B------:R-:W-:Y:S01]  /*1a70*/  IMAD R7, R7, UR5, RZ ;  /* 0x0000000507077c24 */ /* 0x000fe2000f8e02ff */
[----:B------:R-:W-:Y:S01]  /*1a80*/  SEL R19, R2, R19, !P0 ;  /* 0x0000001302137207 */ /* 0x000fe20004000000 */
[----:B------:R-:W-:Y:S01]  /*1a90*/  IMAD R6, R6, UR5, RZ ;  /* 0x0000000506067c24 */ /* 0x000fe2000f8e02ff */
[----:B------:R-:W-:Y:S01]  /*1aa0*/  SEL R10, R2, R10, !P0 ;  /* 0x0000000a020a7207 */ /* 0x000fe20004000000 */
[----:B------:R-:W-:Y:S01]  /*1ab0*/  IMAD R8, R8, UR5, RZ ;  /* 0x0000000508087c24 */ /* 0x000fe2000f8e02ff */
[C---:B------:R-:W-:Y:S01]  /*1ac0*/  SEL R12, R2.reuse, R12, !P0 ;  /* 0x0000000c020c7207 */ /* 0x040fe20004000000 */
[----:B------:R-:W-:Y:S01]  /*1ad0*/  IMAD R19, R19, UR5, RZ ;  /* 0x0000000513137c24 */ /* 0x000fe2000f8e02ff */
[----:B------:R-:W-:Y:S01]  /*1ae0*/  SEL R14, R2, R14, !P0 ;  /* 0x0000000e020e7207 */ /* 0x000fe20004000000 */
        /* <DEDUP_REMOVED lines=13> */
[----:B------:R-:W-:Y:S01]  /*1bc0*/  SHF.R.S32.HI R128, RZ, 0x1f, R144 ;  /* 0x0000001fff807819 */ /* 0x000fe20000011490 */
[----:B------:R-:W-:Y:S01]  /*1bd0*/  IMAD R94, R22, UR5, RZ ;  /* 0x00000005165e7c24 */ /* 0x000fe2000f8e02ff */
[----:B------:R-:W-:Y:S01]  /*1be0*/  SHF.R.S32.HI R132, RZ, 0x1f, R3 ;  /* 0x0000001fff847819 */ /* 0x000fe20000011403 */
[----:B------:R-:W-:Y:S01]  /*1bf0*/  IMAD R2, R2, UR5, RZ ;  /* 0x0000000502027c24 */ /* 0x000fe2000f8e02ff */
[----:B------:R-:W-:Y:S01]  /*1c00*/  IADD3 R4, P3, R3, UR20, RZ ;  /* 0x0000001403047c10 */ /* 0x000fe2000ff7e0ff */
[----:B------:R-:W-:Y:S01]  /*1c10*/  UIADD3 UR5, UR6, 0x1000, URZ ;  /* 0x0000100006057890 */ /* 0x000fe2000fffe03f */
[----:B------:R-:W-:Y:S01]  /*1c20*/  IADD3 R144, P2, R144, UR20, RZ ;  /* 0x0000001490907c10 */ /* 0x000fe2000ff5e0ff */
[----:B------:R-:W-:Y:S01]  /*1c30*/  IMAD R11, R24, UR8, RZ ;  /* 0x00000008180b7c24 */ /* 0x000fe2000f8e02ff */
[----:B------:R-:W-:Y:S01]  /*1c40*/  SHF.R.S32.HI R124, RZ, 0x1f, R5 ;  /* 0x0000001fff7c7819 */ /* 0x000fe20000011405 */
[----:B------:R-:W-:Y:S01]  /*1c50*/  USHF.R.U32.HI UR5, URZ, 0x4, UR5 ;  /* 0x000000043f057899 */ /* 0x000fe20008011605 */
[----:B------:R-:W-:-:S02]  /*1c60*/  IADD3 R142, P1, R5, UR20, RZ ;  /* 0x00000014058e7c10 */ /* 0x000fc4000ff3e0ff */
[----:B------:R-:W-:Y:S02]  /*1c70*/  CS2R R24, SRZ ;  /* 0x0000000000187805 */ /* 0x000fe4000001ff00 */
[----:B------:R-:W-:Y:S01]  /*1c80*/  SHF.R.S32.HI R116, RZ, 0x1f, R7 ;  /* 0x0000001fff747819 */ /* 0x000fe20000011407 */
[----:B------:R-:W-:Y:S01]  /*1c90*/  USGXT.U32 UR10, UR5, 0xe ;  /* 0x0000000e050a789a */ /* 0x000fe20008000000 */
[----:B------:R-:W-:Y:S02]  /*1ca0*/  IADD3 R138, P4, R7, UR20, RZ ;  /* 0x00000014078a7c10 */ /* 0x000fe4000ff9e0ff */
[----:B------:R-:W-:Y:S02]  /*1cb0*/  CS2R R32, SRZ ;  /* 0x0000000000207805 */ /* 0x000fe4000001ff00 */
[----:B------:R-:W-:Y:S02]  /*1cc0*/  LOP3.LUT R7, R0, 0x1f, RZ, 0xc0, !PT ;  /* 0x0000001f00077812 */ /* 0x000fe400078ec0ff */
[----:B------:R-:W-:-:S02]  /*1cd0*/  CS2R R34, SRZ ;  /* 0x0000000000227805 */ /* 0x000fc4000001ff00 */
[----:B------:R-:W-:Y:S02]  /*1ce0*/  SHF.R.S32.HI R120, RZ, 0x1f, R6 ;  /* 0x0000001fff787819 */ /* 0x000fe40000011406 */
[----:B------:R-:W-:Y:S02]  /*1cf0*/  CS2R R36, SRZ ;  /* 0x0000000000247805 */ /* 0x000fe4000001ff00 */
[----:B------:R-:W-:Y:S01]  /*1d00*/  IADD3 R140, P0, R6, UR20, RZ ;  /* 0x00000014068c7c10 */ /* 0x000fe2000ff1e0ff */
[----:B------:R-:W-:Y:S01]  /*1d10*/  IMAD R5, R7, UR16, RZ ;  /* 0x0000001007057c24 */ /* 0x000fe2000f8e02ff */
[----:B------:R-:W-:Y:S01]  /*1d20*/  IADD3.X R132, R132, UR21, RZ, P3, !PT ;  /* 0x0000001584847c10 */ /* 0x000fe20009ffe4ff */
[----:B------:R-:W-:Y:S01]  /*1d30*/  UMOV UR8, 0xffffff80 ;  /* 0xffffff8000087882 */ /* 0x000fe20000000000 */
[----:B------:R-:W-:Y:S01]  /*1d40*/  IADD3.X R128, R128, UR21, RZ, P2, !PT ;  /* 0x0000001580807c10 */ /* 0x000fe200097fe4ff */
[----:B------:R-:W-:Y:S01]  /*1d50*/  UMOV UR5, URZ ;  /* 0x0000003f00057c82 */ /* 0x000fe20008000000 */
[----:B------:R-:W-:Y:S01]  /*1d60*/  IADD3.X R124, R124, UR21, RZ, P1, !PT ;  /* 0x000000157c7c7c10 */ /* 0x000fe20008ffe4ff */
[----:B------:R-:W-:Y:S01]  /*1d70*/  UIADD3.64 UR8, UR4, -UR8, URZ ;  /* 0x8000000804087297 */ /* 0x000fe2000fffe03f */
[----:B------:R-:W-:-:S02]  /*1d80*/  SHF.R.S32.HI R112, RZ, 0x1f, R8 ;  /* 0x0000001fff707819 */ /* 0x000fc40000011408 */
[----:B------:R-:W-:Y:S01]  /*1d90*/  IADD3 R136, P6, R8, UR20, RZ ;  /* 0x0000001408887c10 */ /* 0x000fe2000ffde0ff */
[----:B------:R-:W-:Y:S01]  /*1da0*/  IMAD.U32 R8, RZ, RZ, UR11 ;  /* 0x0000000bff087e24 */ /* 0x000fe2000f8e00ff */
[----:B------:R-:W-:Y:S02]  /*1db0*/  SHF.R.S32.HI R108, RZ, 0x1f, R19 ;  /* 0x0000001fff6c7819 */ /* 0x000fe40000011413 */
[----:B------:R-:W-:Y:S02]  /*1dc0*/  IADD3 R134, P5, R19, UR20, RZ ;  /* 0x0000001413867c10 */ /* 0x000fe4000ffbe0ff */
[----:B------:R-:W-:Y:S02]  /*1dd0*/  SHF.R.S32.HI R96, RZ, 0x1f, R10 ;  /* 0x0000001fff607819 */ /* 0x000fe4000001140a */
[----:B------:R-:W-:Y:S02]  /*1de0*/  IADD3 R130, P3, R10, UR20, RZ ;  /* 0x000000140a827c10 */ /* 0x000fe4000ff7e0ff */
[----:B------:R-:W-:-:S02]  /*1df0*/  SHF.R.S32.HI R92, RZ, 0x1f, R12 ;  /* 0x0000001fff5c7819 */ /* 0x000fc4000001140c */
[----:B------:R-:W-:Y:S02]  /*1e00*/  IADD3 R126, P2, R12, UR20, RZ ;  /* 0x000000140c7e7c10 */ /* 0x000fe4000ff5e0ff */
[----:B------:R-:W-:Y:S02]  /*1e10*/  SHF.R.S32.HI R88, RZ, 0x1f, R14 ;  /* 0x0000001fff587819 */ /* 0x000fe4000001140e */
[----:B------:R-:W-:Y:S02]  /*1e20*/  IADD3 R122, P1, R14, UR20, RZ ;  /* 0x000000140e7a7c10 */ /* 0x000fe4000ff3e0ff */
[----:B------:R-:W-:Y:S02]  /*1e30*/  IADD3.X R116, R116, UR21, RZ, P4, !PT ;  /* 0x0000001574747c10 */ /* 0x000fe4000a7fe4ff */
[----:B------:R-:W-:Y:S02]  /*1e40*/  IADD3.X R120, R120, UR21, RZ, P0, !PT ;  /* 0x0000001578787c10 */ /* 0x000fe400087fe4ff */
[----:B------:R-:W-:-:S02]  /*1e50*/  SHF.R.S32.HI R20, RZ, 0x1f, R18 ;  /* 0x0000001fff147819 */ /* 0x000fc40000011412 */
[----:B------:R-:W-:Y:S02]  /*1e60*/  IADD3 R114, P4, R18, UR20, RZ ;  /* 0x0000001412727c10 */ /* 0x000fe4000ff9e0ff */
[----:B------:R-:W-:Y:S02]  /*1e70*/  SHF.R.S32.HI R22, RZ, 0x1f, R16 ;  /* 0x0000001fff167819 */ /* 0x000fe40000011410 */
[----:B------:R-:W-:Y:S02]  /*1e80*/  IADD3 R118, P0, R16, UR20, RZ ;  /* 0x0000001410767c10 */ /* 0x000fe4000ff1e0ff */
[----:B------:R-:W-:Y:S02]  /*1e90*/  SHF.R.S32.HI R18, RZ, 0x1f, R110 ;  /* 0x0000001fff127819 */ /* 0x000fe4000001146e */
[----:B------:R-:W-:Y:S02]  /*1ea0*/  IADD3.X R112, R112, UR21, RZ, P6, !PT ;  /* 0x0000001570707c10 */ /* 0x000fe4000b7fe4ff */
[----:B------:R-:W-:-:S02]  /*1eb0*/  IADD3.X R108, R108, UR21, RZ, P5, !PT ;  /* 0x000000156c6c7c10 */ /* 0x000fc4000affe4ff */
[----:B------:R-:W-:Y:S02]  /*1ec0*/  SHF.R.S32.HI R14, RZ, 0x1f, R94 ;  /* 0x0000001fff0e7819 */ /* 0x000fe4000001145e */
[----:B------:R-:W-:Y:S02]  /*1ed0*/  IADD3.X R96, R96, UR21, RZ, P3, !PT ;  /* 0x0000001560607c10 */ /* 0x000fe40009ffe4ff */
[----:B------:R-:W-:Y:S02]  /*1ee0*/  IADD3.X R92, R92, UR21, RZ, P2, !PT ;  /* 0x000000155c5c7c10 */ /* 0x000fe400097fe4ff */
[----:B------:R-:W-:Y:S02]  /*1ef0*/  IADD3.X R88, R88, UR21, RZ, P1, !PT ;  /* 0x0000001558587c10 */ /* 0x000fe40008ffe4ff */
[----:B------:R-:W-:Y:S02]  /*1f00*/  IADD3 R110, P6, R110, UR20, RZ ;  /* 0x000000146e6e7c10 */ /* 0x000fe4000ffde0ff */
[----:B------:R-:W-:-:S02]  /*1f10*/  SHF.R.S32.HI R16, RZ, 0x1f, R21 ;  /* 0x0000001fff107819 */ /* 0x000fc40000011415 */
[----:B------:R-:W-:Y:S02]  /*1f20*/  IADD3 R98, P5, R21, UR20, RZ ;  /* 0x0000001415627c10 */ /* 0x000fe4000ffbe0ff */
[----:B------:R-:W-:Y:S02]  /*1f30*/  IADD3 R94, P3, R94, UR20, RZ ;  /* 0x000000145e5e7c10 */ /* 0x000fe4000ff7e0ff */
[----:B------:R-:W-:Y:S02]  /*1f40*/  SHF.R.S32.HI R12, RZ, 0x1f, R2 ;  /* 0x0000001fff0c7819 */ /* 0x000fe40000011402 */
[----:B------:R-:W-:Y:S01]  /*1f50*/  IADD3 R90, P2, R2, UR20, RZ ;  /* 0x00000014025a7c10 */ /* 0x000fe2000ff5e0ff */
[----:B------:R-:W-:Y:S01]  /*1f60*/  UIMAD UR20, UR14, 0x1e, URZ ;  /* 0x0000001e0e1478a4 */ /* 0x000fe2000f8e023f */
[----:B------:R-:W-:Y:S01]  /*1f70*/  IADD3 R10, P1, R11, UR18, RZ ;  /* 0x000000120b0a7c10 */ /* 0x000fe2000ff3e0ff */
[----:B------:R-:W-:Y:S01]  /*1f80*/  UMOV UR18, UR10 ;  /* 0x0000000a00127c82 */ /* 0x000fe20008000000 */
[----:B------:R-:W-:-:S02]  /*1f90*/  LOP3.LUT R6, R17, 0x10, RZ, 0x3c, !PT ;  /* 0x0000001011067812 */ /* 0x000fc400078e3cff */
[----:B------:R-:W-:Y:S02]  /*1fa0*/  SHF.R.S32.HI R3, RZ, 0x1f, R5 ;  /* 0x0000001fff037819 */ /* 0x000fe40000011405 */
[----:B------:R-:W-:Y:S02]  /*1fb0*/  LOP3.LUT R2, R9, 0x10, RZ, 0x3c, !PT ;  /* 0x0000001009027812 */ /* 0x000fe400078e3cff */
[----:B------:R-:W-:Y:S02]  /*1fc0*/  IADD3.X R22, R22, UR21, RZ, P0, !PT ;  /* 0x0000001516167c10 */ /* 0x000fe400087fe4ff */
[----:B------:R-:W-:Y:S02]  /*1fd0*/  IADD3.X R20, R20, UR21, RZ, P4, !PT ;  /* 0x0000001514147c10 */ /* 0x000fe4000a7fe4ff */
[----:B------:R-:W-:Y:S02]  /*1fe0*/  IADD3.X R18, R18, UR21, RZ, P6, !PT ;  /* 0x0000001512127c10 */ /* 0x000fe4000b7fe4ff */
[----:B------:R-:W-:-:S02]  /*1ff0*/  IADD3.X R16, R16, UR21, RZ, P5, !PT ;  /* 0x0000001510107c10 */ /* 0x000fc4000affe4ff */
[----:B------:R-:W-:Y:S02]  /*2000*/  IADD3.X R14, R14, UR21, RZ, P3, !PT ;  /* 0x000000150e0e7c10 */ /* 0x000fe40009ffe4ff */
[----:B------:R-:W-:Y:S01]  /*2010*/  IADD3.X R12, R12, UR21, RZ, P2, !PT ;  /* 0x000000150c0c7c10 */ /* 0x000fe200097fe4ff */
[----:B------:R-:W-:Y:S01]  /*2020*/  UIMAD UR21, UR14, 0x1d, URZ ;  /* 0x0000001d0e1578a4 */ /* 0x000fe2000f8e023f */
[----:B------:R-:W-:Y:S01]  /*2030*/  LEA.HI.X.SX32 R11, R11, UR19, 0x1, P1 ;  /* 0x000000130b0b7c11 */ /* 0x000fe200088f0eff */
[----:B------:R-:W-:-:S10]  /*2040*/  UMOV UR19, 0xc0000010 ;  /* 0xc000001000137882 */ /* 0x000fd40000000000 */
.L_x_1:
[C---:B------:R-:W-:Y:S01]  /*2050*/  ISETP.GT.AND P3, PT, R8.reuse, 0x1, PT ;  /* 0x000000010800780c */ /* 0x040fe20003f64270 */
[----:B------:R-:W-:Y:S01]  /*2060*/  IMAD.U32 R102, RZ, RZ, UR14 ;  /* 0x0000000eff667e24 */ /* 0x000fe2000f8e00ff */
[----:B------:R-:W-:Y:S01]  /*2070*/  ISETP.GT.AND P4, PT, R8, 0x2, PT ;  /* 0x000000020800780c */ /* 0x000fe20003f84270 */
[----:B------:R-:W-:Y:S01]  /*2080*/  IMAD.U32 R100, RZ, RZ, UR48 ;  /* 0x00000030ff647e24 */ /* 0x000fe2000f8e00ff */
[C---:B------:R-:W-:Y:S02]  /*2090*/  IADD3 R106, P2, R10.reuse, UR52, RZ ;  /* 0x000000340a6a7c10 */ /* 0x040fe4000ff5e0ff */
[----:B------:R-:W-:Y:S02]  /*20a0*/  IADD3 R104, P1, R10, UR48, RZ ;  /* 0x000000300a687c10 */ /* 0x000fe4000ff3e0ff */
[----:B------:R-:W-:Y:S02]  /*20b0*/  PRMT R129, RZ, 0x7610, R129 ;  /* 0x00007610ff817816 */ /* 0x000fe40000000081 */
[----:B------:R-:W-:-:S02]  /*20c0*/  PRMT R99, RZ, 0x7610, R99 ;  /* 0x00007610ff637816 */ /* 0x000fc40000000063 */
[----:B------:R-:W-:Y:S02]  /*20d0*/  ISETP.GT.AND P0, PT, R8, RZ, PT ;  /* 0x000000ff0800720c */ /* 0x000fe40003f04270 */
[-C--:B------:R-:W-:Y:S02]  /*20e0*/  LEA.HI.X.SX32 R107, R102, R11.reuse, 0x1, P2 ;  /* 0x0000000b666b7211 */ /* 0x080fe400010f0eff */
[----:B------:R-:W-:Y:S02]  /*20f0*/  LEA.HI.X.SX32 R105, R100, R11, 0x1, P1 ;  /* 0x0000000b64697211 */ /* 0x000fe400008f0eff */
[----:B------:R-:W-:Y:S01]  /*2100*/  PRMT R133, RZ, 0x7610, R133 ;  /* 0x00007610ff857816 */ /* 0x000fe20000000085 */
[----:B------:R0:W2:Y:S01]  /*2110*/  @P3 LDG.E.U8 R129, desc[UR12][R106.64] ;  /* 0x0000000c6a813981 */ /* 0x0000a2000c1e1100 */
[----:B------:R-:W-:-:S03]  /*2120*/  ISETP.GT.AND P3, PT, R8, 0x3, PT ;  /* 0x000000030800780c */ /* 0x000fc60003f64270 */
[----:B------:R1:W3:Y:S01]  /*2130*/  @P4 LDG.E.U8 R99, desc[UR12][R104.64] ;  /* 0x0000000c68634981 */ /* 0x0002e2000c1e1100 */
[C---:B------:R-:W-:Y:S01]  /*2140*/  ISETP.GT.AND P4, PT, R8.reuse, 0x4, PT ;  /* 0x000000040800780c */ /* 0x040fe20003f84270 */
[----:B------:R-:W-:Y:S01]  /*2150*/  IMAD.U32 R150, RZ, RZ, UR47 ;  /* 0x0000002fff967e24 */ /* 0x000fe2000f8e00ff */
[----:B------:R-:W-:Y:S01]  /*2160*/  ISETP.GT.AND P5, PT, R8, 0x5, PT ;  /* 0x000000050800780c */ /* 0x000fe20003fa4270 */
[----:B------:R-:W-:Y:S01]  /*2170*/  IMAD.U32 R148, RZ, RZ, UR46 ;  /* 0x0000002eff947e24 */ /* 0x000fe2000f8e00ff */
[C---:B------:R-:W-:Y:S01]  /*2180*/  IADD3 R100, P2, R10.reuse, UR47, RZ ;  /* 0x0000002f0a647c10 */ /* 0x040fe2000ff5e0ff */
[----:B------:R-:W4:Y:S01]  /*2190*/  @P0 LDG.E.U8 R133, desc[UR12][R10.64] ;  /* 0x0000000c0a850981 */ /* 0x000f22000c1e1100 */
[----:B------:R-:W-:Y:S01]  /*21a0*/  IADD3 R146, P1, R10, UR46, RZ ;  /* 0x0000002e0a927c10 */ /* 0x000fe2000ff3e0ff */
[----:B0-----:R-:W-:Y:S01]  /*21b0*/  IMAD.U32 R106, RZ, RZ, UR45 ;  /* 0x0000002dff6a7e24 */ /* 0x001fe2000f8e00ff */
[----:B------:R-:W-:Y:S02]  /*21c0*/  PRMT R111, RZ, 0x7610, R111 ;  /* 0x00007610ff6f7816 */ /* 0x000fe4000000006f */
[----:B------:R-:W-:-:S02]  /*21d0*/  PRMT R119, RZ, 0x7610, R119 ;  /* 0x00007610ff777816 */ /* 0x000fc40000000077 */
[----:B------:R-:W-:Y:S02]  /*21e0*/  IADD3 R102, P0, R10, UR45, RZ ;  /* 0x0000002d0a667c10 */ /* 0x000fe4000ff1e0ff */
[-C--:B------:R-:W-:Y:S02]  /*21f0*/  LEA.HI.X.SX32 R101, R150, R11.reuse, 0x1, P2 ;  /* 0x0000000b96657211 */ /* 0x080fe400010f0eff */
[-C--:B------:R-:W-:Y:S02]  /*2200*/  LEA.HI.X.SX32 R147, R148, R11.reuse, 0x1, P1 ;  /* 0x0000000b94937211 */ /* 0x080fe400008f0eff */
[----:B------:R-:W-:Y:S01]  /*2210*/  PRMT R109, RZ, 0x7610, R109 ;  /* 0x00007610ff6d7816 */ /* 0x000fe2000000006d */
[----:B------:R-:W5:Y:S01]  /*2220*/  @P3 LDG.E.U8 R111, desc[UR12][R100.64] ;  /* 0x0000000c646f3981 */ /* 0x000f62000c1e1100 */
[----:B------:R-:W-:Y:S02]  /*2230*/  LEA.HI.X.SX32 R103, R106, R11, 0x1, P0 ;  /* 0x0000000b6a677211 */ /* 0x000fe400000f0eff */
[C---:B------:R-:W-:Y:S01]  /*2240*/  ISETP.GT.AND P3, PT, R8.reuse, 0x6, PT ;  /* 0x000000060800780c */ /* 0x040fe20003f64270 */
[----:B------:R0:W2:Y:S01]  /*2250*/  @P4 LDG.E.U8 R119, desc[UR12][R146.64] ;  /* 0x0000000c92774981 */ /* 0x0000a2000c1e1100 */
[----:B------:R-:W-:Y:S01]  /*2260*/  ISETP.GT.AND P4, PT, R8, 0x7, PT ;  /* 0x000000070800780c */ /* 0x000fe20003f84270 */
[----:B------:R-:W-:Y:S01]  /*2270*/  IMAD.U32 R150, RZ, RZ, UR44 ;  /* 0x0000002cff967e24 */ /* 0x000fe2000f8e00ff */
[----:B-1----:R-:W-:Y:S01]  /*2280*/  IADD3 R104, P2, R10, UR44, RZ ;  /* 0x0000002c0a687c10 */ /* 0x002fe2000ff5e0ff */
[----:B------:R1:W4:Y:S01]  /*2290*/  @P5 LDG.E.U8 R109, desc[UR12][R102.64] ;  /* 0x0000000c666d5981 */ /* 0x000322000c1e1100 */
[----:B------:R-:W-:Y:S01]  /*22a0*/  IMAD.U32 R148, RZ, RZ, UR43 ;  /* 0x0000002bff947e24 */ /* 0x000fe2000f8e00ff */
[----:B------:R-:W-:-:S02]  /*22b0*/  ISETP.GT.AND P5, PT, R8, 0x8, PT ;  /* 0x000000080800780c */ /* 0x000fc40003fa4270 */
[C---:B------:R-:W-:Y:S02]  /*22c0*/  IADD3 R106, P1, R10.reuse, UR43, RZ ;  /* 0x0000002b0a6a7c10 */ /* 0x040fe4000ff3e0ff */
[----:B------:R-:W-:Y:S01]  /*22d0*/  PRMT R143, RZ, 0x7610, R143 ;  /* 0x00007610ff8f7816 */ /* 0x000fe2000000008f */
[----:B0-----:R-:W-:Y:S01]  /*22e0*/  IMAD.U32 R146, RZ, RZ, UR42 ;  /* 0x0000002aff927e24 */ /* 0x001fe2000f8e00ff */
[----:B------:R-:W-:Y:S02]  /*22f0*/  PRMT R113, RZ, 0x7610, R113 ;  /* 0x00007610ff717816 */ /* 0x000fe40000000071 */
[----:B------:R-:W-:Y:S02]  /*2300*/  IADD3 R100, P0, R10, UR42, RZ ;  /* 0x0000002a0a647c10 */ /* 0x000fe4000ff1e0ff */
[-C--:B------:R-:W-:Y:S02]  /*2310*/  LEA.HI.X.SX32 R105, R150, R11.reuse, 0x1, P2 ;  /* 0x0000000b96697211 */ /* 0x080fe400010f0eff */
[----:B------:R-:W-:-:S02]  /*2320*/  LEA.HI.X.SX32 R107, R148, R11, 0x1, P1 ;  /* 0x0000000b946b7211 */ /* 0x000fc400008f0eff */
[----:B------:R-:W-:Y:S01]  /*2330*/  PRMT R131, RZ, 0x7610, R131 ;  /* 0x00007610ff837816 */ /* 0x000fe20000000083 */
[----:B------:R-:W4:Y:S01]  /*2340*/  @P3 LDG.E.U8 R143, desc[UR12][R104.64] ;  /* 0x0000000c688f3981 */ /* 0x000f22000c1e1100 */
[----:B------:R-:W-:Y:S02]  /*2350*/  LEA.HI.X.SX32 R101, R146, R11, 0x1, P0 ;  /* 0x0000000b92657211 */ /* 0x000fe400000f0eff */
[C---:B------:R-:W-:Y:S01]  /*2360*/  ISETP.GT.AND P3, PT, R8.reuse, 0x9, PT ;  /* 0x000000090800780c */ /* 0x040fe20003f64270 */
[----:B------:R0:W4:Y:S01]  /*2370*/  @P4 LDG.E.U8 R113, desc[UR12][R106.64] ;  /* 0x0000000c6a714981 */ /* 0x000122000c1e1100 */
[----:B------:R-:W-:Y:S01]  /*2380*/  ISETP.GT.AND P4, PT, R8, 0xa, PT ;  /* 0x0000000a0800780c */ /* 0x000fe20003f84270 */
[----:B------:R-:W-:Y:S01]  /*2390*/  IMAD.U32 R150, RZ, RZ, UR41 ;  /* 0x00000029ff967e24 */ /* 0x000fe2000f8e00ff */
[----:B-1----:R-:W-:Y:S01]  /*23a0*/  IADD3 R102, P2, R10, UR41, RZ ;  /* 0x000000290a667c10 */ /* 0x002fe2000ff5e0ff */
[----:B------:R1:W2:Y:S01]  /*23b0*/  @P5 LDG.E.U8 R131, desc[UR12][R100.64] ;  /* 0x0000000c64835981 */ /* 0x0002a2000c1e1100 */
        /* <DEDUP_REMOVED lines=13> */
[----:B------:R0:W2:Y:S01]  /*2490*/  @P4 LDG.E.U8 R141, desc[UR12][R146.64] ;  /* 0x0000000c928d4981 */ /* 0x0000a2000c1e1100 */
        /* <DEDUP_REMOVED lines=14> */
[----:B------:R-:W2:Y:S01]  /*2580*/  @P3 LDG.E.U8 R125, desc[UR12][R100.64] ;  /* 0x0000000c647d3981 */ /* 0x000ea2000c1e1100 */
        /* <DEDUP_REMOVED lines=59> */
[----:B------:R-:W-:Y:S01]  /*2940*/  IADD3 R106, P2, R10, UR26, RZ ;  /* 0x0000001a0a6a7c10 */ /* 0x000fe2000ff5e0ff */
[----:B------:R0:W2:Y:S01]  /*2950*/  @P5 LDG.E.U8 R155, desc[UR12][R102.64] ;  /* 0x0000000c669b5981 */ /* 0x0000a2000c1e1100 */
[----:B------:R-:W-:Y:S01]  /*2960*/  IMAD.U32 R148, RZ, RZ, UR25 ;  /* 0x00000019ff947e24 */ /* 0x000fe2000f8e00ff */
[----:B------:R-:W-:-:S02]  /*2970*/  ISETP.GT.AND P5, PT, R8, 0x1a, PT ;  /* 0x0000001a0800780c */ /* 0x000fc40003fa4270 */
[C---:B-1----:R-:W-:Y:S02]  /*2980*/  IADD3 R104, P1, R10.reuse, UR25, RZ ;  /* 0x000000190a687c10 */ /* 0x042fe4000ff3e0ff */
[----:B------:R-:W-:Y:S01]  /*2990*/  PRMT R135, RZ, 0x7610, R135 ;  /* 0x00007610ff877816 */ /* 0x000fe20000000087 */
[----:B0-----:R-:W-:Y:S01]  /*29a0*/  IMAD.U32 R146, RZ, RZ, UR24 ;  /* 0x00000018ff927e24 */ /* 0x001fe2000f8e00ff */
[----:B------:R-:W-:Y:S02]  /*29b0*/  PRMT R153, RZ, 0x7610, R153 ;  /* 0x00007610ff997816 */ /* 0x000fe40000000099 */
[----:B------:R-:W-:Y:S02]  /*29c0*/  IADD3 R100, P0, R10, UR24, RZ ;  /* 0x000000180a647c10 */ /* 0x000fe4000ff1e0ff */
[-C--:B------:R-:W-:Y:S02]  /*29d0*/  LEA.HI.X.SX32 R107, R150, R11.reuse, 0x1, P2 ;  /* 0x0000000b966b7211 */ /* 0x080fe400010f0eff */
[-C--:B------:R-:W-:Y:S01]  /*29e0*/  LEA.HI.X.SX32 R105, R148, R11.reuse, 0x1, P1 ;  /* 0x0000000b94697211 */ /* 0x080fe200008f0eff */
[----:B------:R-:W-:Y:S01]  /*29f0*/  IMAD.U32 R150, RZ, RZ, UR23 ;  /* 0x00000017ff967e24 */ /* 0x000fe2000f8e00ff */
[----:B------:R-:W-:Y:S01]  /*2a00*/  PRMT R145, RZ, 0x7610, R145 ;  /* 0x00007610ff917816 */ /* 0x000fe20000000091 */
[----:B------:R-:W2:Y:S01]  /*2a10*/  @P3 LDG.E.U8 R135, desc[UR12][R106.64] ;  /* 0x0000000c6a873981 */ /* 0x000ea2000c1e1100 */
[----:B------:R-:W-:-:S02]  /*2a20*/  LEA.HI.X.SX32 R101, R146, R11, 0x1, P0 ;  /* 0x0000000b92657211 */ /* 0x000fc400000f0eff */
[----:B------:R-:W-:Y:S01]  /*2a30*/  IADD3 R146, P0, R10, UR23, RZ ;  /* 0x000000170a927c10 */ /* 0x000fe2000ff1e0ff */
[----:B------:R0:W2:Y:S01]  /*2a40*/  @P4 LDG.E.U8 R153, desc[UR12][R104.64] ;  /* 0x0000000c68994981 */ /* 0x0000a2000c1e1100 */
[C---:B------:R-:W-:Y:S02]  /*2a50*/  ISETP.GT.AND P3, PT, R8.reuse, 0x1c, PT ;  /* 0x0000001c0800780c */ /* 0x040fe40003f64270 */
[C---:B------:R-:W-:Y:S01]  /*2a60*/  ISETP.GT.AND P4, PT, R8.reuse, 0x1d, PT ;  /* 0x0000001d0800780c */ /* 0x040fe20003f84270 */
[----:B------:R1:W2:Y:S01]  /*2a70*/  @P5 LDG.E.U8 R145, desc[UR12][R100.64] ;  /* 0x0000000c64915981 */ /* 0x0002a2000c1e1100 */
[----:B------:R-:W-:Y:S01]  /*2a80*/  ISETP.GT.AND P2, PT, R8, 0x1b, PT ;  /* 0x0000001b0800780c */ /* 0x000fe20003f44270 */
[----:B------:R-:W-:Y:S01]  /*2a90*/  IMAD.U32 R148, RZ, RZ, UR22 ;  /* 0x00000016ff947e24 */ /* 0x000fe2000f8e00ff */
[----:B------:R-:W-:Y:S02]  /*2aa0*/  LEA.HI.X.SX32 R147, R150, R11, 0x1, P0 ;  /* 0x0000000b96937211 */ /* 0x000fe400000f0eff */
[----:B------:R-:W-:Y:S01]  /*2ab0*/  IADD3 R102, P1, R10, UR22, RZ ;  /* 0x000000160a667c10 */ /* 0x000fe2000ff3e0ff */
[----:B0-----:R-:W-:Y:S01]  /*2ac0*/  IMAD.U32 R104, RZ, RZ, UR21 ;  /* 0x00000015ff687e24 */ /* 0x001fe2000f8e00ff */
[----:B------:R-:W-:-:S02]  /*2ad0*/  PRMT R123, RZ, 0x7610, R123 ;  /* 0x00007610ff7b7816 */ /* 0x000fc4000000007b */
[----:B-1----:R-:W-:Y:S02]  /*2ae0*/  IADD3 R100, P0, R10, UR21, RZ ;  /* 0x000000150a647c10 */ /* 0x002fe4000ff1e0ff */
[----:B------:R-:W-:Y:S02]  /*2af0*/  PRMT R149, RZ, 0x7610, R149 ;  /* 0x00007610ff957816 */ /* 0x000fe40000000095 */
[-C--:B------:R-:W-:Y:S02]  /*2b00*/  LEA.HI.X.SX32 R103, R148, R11.reuse, 0x1, P1 ;  /* 0x0000000b94677211 */ /* 0x080fe400008f0eff */
[----:B------:R-:W-:Y:S02]  /*2b10*/  LEA.HI.X.SX32 R101, R104, R11, 0x1, P0 ;  /* 0x0000000b68657211 */ /* 0x000fe400000f0eff */
[----:B------:R-:W-:Y:S01]  /*2b20*/  PRMT R151, RZ, 0x7610, R151 ;  /* 0x00007610ff977816 */ /* 0x000fe20000000097 */
[----:B------:R-:W2:Y:S01]  /*2b30*/  @P3 LDG.E.U8 R123, desc[UR12][R102.64] ;  /* 0x0000000c667b3981 */ /* 0x000ea2000c1e1100 */
[----:B------:R-:W-:-:S03]  /*2b40*/  ISETP.GT.AND P3, PT, R8, 0x1e, PT ;  /* 0x0000001e0800780c */ /* 0x000fc60003f64270 */
[----:B------:R-:W2:Y:S01]  /*2b50*/  @P4 LDG.E.U8 R149, desc[UR12][R100.64] ;  /* 0x0000000c64954981 */ /* 0x000ea2000c1e1100 */
[----:B------:R-:W-:Y:S01]  /*2b60*/  ISETP.GT.AND P4, PT, R8, 0x1f, PT ;  /* 0x0000001f0800780c */ /* 0x000fe20003f84270 */
[----:B------:R-:W-:Y:S02]  /*2b70*/  IMAD.U32 R148, RZ, RZ, UR20 ;  /* 0x00000014ff947e24 */ /* 0x000fe4000f8e00ff */
[----:B------:R0:W2:Y:S01]  /*2b80*/  @P2 LDG.E.U8 R151, desc[UR12][R146.64] ;  /* 0x0000000c92972981 */ /* 0x0000a2000c1e1100 */
[C---:B------:R-:W-:Y:S02]  /*2b90*/  IADD3 R104, P1, R10.reuse, UR20, RZ ;  /* 0x000000140a687c10 */ /* 0x040fe4000ff3e0ff */
[----:B------:R-:W-:Y:S02]  /*2ba0*/  IADD3 R106, P2, R10, UR15, RZ ;  /* 0x0000000f0a6a7c10 */ /* 0x000fe4000ff5e0ff */
[----:B------:R-:W-:Y:S01]  /*2bb0*/  PRMT R117, RZ, 0x7610, R117 ;  /* 0x00007610ff757816 */ /* 0x000fe20000000075 */
[----:B0-----:R-:W-:Y:S01]  /*2bc0*/  IMAD.U32 R146, RZ, RZ, UR15 ;  /* 0x0000000fff927e24 */ /* 0x001fe2000f8e00ff */
[----:B------:R-:W-:-:S02]  /*2bd0*/  PRMT R147, RZ, 0x7610, R147 ;  /* 0x00007610ff937816 */ /* 0x000fc40000000093 */
[-C--:B------:R-:W-:Y:S02]  /*2be0*/  LEA.HI.X.SX32 R105, R148, R11.reuse, 0x1, P1 ;  /* 0x0000000b94697211 */ /* 0x080fe400008f0eff */
[----:B------:R-:W-:-:S03]  /*2bf0*/  LEA.HI.X.SX32 R107, R146, R11, 0x1, P2 ;  /* 0x0000000b926b7211 */ /* 0x000fc600010f0eff */
[----:B------:R0:W2:Y:S04]  /*2c00*/  @P3 LDG.E.U8 R117, desc[UR12][R104.64] ;  /* 0x0000000c68753981 */ /* 0x0000a8000c1e1100 */
[----:B------:R1:W2:Y:S01]  /*2c10*/  @P4 LDG.E.U8 R147, desc[UR12][R106.64] ;  /* 0x0000000c6a934981 */ /* 0x0002a2000c1e1100 */
[----:B------:R-:W-:Y:S02]  /*2c20*/  ISETP.GE.AND P0, PT, R7, R8, PT ;  /* 0x000000080700720c */ /* 0x000fe40003f06270 */
[C---:B------:R-:W-:Y:S02]  /*2c30*/  IADD3 R102, P1, R5.reuse, R144, RZ ;  /* 0x0000009005667210 */ /* 0x040fe40007f3e0ff */
[----:B------:R-:W-:Y:S02]  /*2c40*/  IADD3 R100, P2, R5, R142, RZ ;  /* 0x0000008e05647210 */ /* 0x000fe40007f5e0ff */
[----:B------:R-:W-:Y:S01]  /*2c50*/  PRMT R19, RZ, 0x7610, R19 ;  /* 0x00007610ff137816 */ /* 0x000fe20000000013 */
[----:B------:R-:W-:Y:S01]  /*2c60*/  IMAD.X R103, R3, 0x1, R128, P1 ;  /* 0x0000000103677824 */ /* 0x000fe200008e0680 */
[----:B0-----:R-:W-:Y:S01]  /*2c70*/  IADD3 R104, P1, R5, R140, RZ ;  /* 0x0000008c05687210 */ /* 0x001fe20007f3e0ff */
[----:B------:R-:W-:Y:S01]  /*2c80*/  IMAD.X R101, R3, 0x1, R124, P2 ;  /* 0x0000000103657824 */ /* 0x000fe200010e067c */
[----:B------:R-:W-:Y:S01]  /*2c90*/  BAR.SYNC.DEFER_BLOCKING 0x0 ;  /* 0x0000000000007b1d */ /* 0x000fe20000010000 */
[----:B------:R-:W-:-:S02]  /*2ca0*/  PRMT R146, RZ, 0x7610, R146 ;  /* 0x00007610ff927816 */ /* 0x000fc40000000092 */
[----:B------:R-:W-:Y:S01]  /*2cb0*/  IMAD.X R105, R3, 0x1, R120, P1 ;  /* 0x0000000103697824 */ /* 0x000fe200008e0678 */
[----:B------:R-:W-:Y:S02]  /*2cc0*/  PRMT R148, RZ, 0x7610, R148 ;  /* 0x00007610ff947816 */ /* 0x000fe40000000094 */
[----:B-1----:R-:W-:Y:S02]  /*2cd0*/  IADD3 R106, P2, R5, R138, RZ ;  /* 0x0000008a056a7210 */ /* 0x002fe40007f5e0ff */
[----:B------:R-:W-:-:S03]  /*2ce0*/  PRMT R21, RZ, 0x7610, R21 ;  /* 0x00007610ff157816 */ /* 0x000fc60000000015 */
[----:B------:R-:W-:Y:S01]  /*2cf0*/  IMAD.X R107, R3, 0x1, R116, P2 ;  /* 0x00000001036b7824 */ /* 0x000fe200010e0674 */
[----:B------:R0:W2:Y:S04]  /*2d00*/  @!P0 LDG.E.U8 R19, desc[UR12][R100.64] ;  /* 0x0000000c64138981 */ /* 0x0000a8000c1e1100 */
[----:B------:R1:W2:Y:S04]  /*2d10*/  @!P0 LDG.E.U8 R146, desc[UR12][R102.64] ;  /* 0x0000000c66928981 */ /* 0x0002a8000c1e1100 */
[----:B------:R1:W2:Y:S01]  /*2d20*/  @!P0 LDG.E.U8 R148, desc[UR12][R104.64] ;  /* 0x0000000c68948981 */ /* 0x0002a2000c1e1100 */
[----:B0-----:R-:W-:-:S03]  /*2d30*/  IADD3 R100, P1, R5, R136, RZ ;  /* 0x0000008805647210 */ /* 0x001fc60007f3e0ff */
[----:B------:R0:W2:Y:S02]  /*2d40*/  @!P0 LDG.E.U8 R21, desc[UR12][R106.64] ;  /* 0x0000000c6a158981 */ /* 0x0000a4000c1e1100 */
[----:B------:R-:W-:Y:S01]  /*2d50*/  IMAD.X R101, R3, 0x1, R112, P1 ;  /* 0x0000000103657824 */ /* 0x000fe200008e0670 */
[----:B-1----:R-:W-:-:S05]  /*2d60*/  IADD3 R102, P1, R5, R134, RZ ;  /* 0x0000008605667210 */ /* 0x002fca0007f3e0ff */
[----:B------:R-:W-:Y:S01]  /*2d70*/  IMAD.X R103, R3, 0x1, R108, P1 ;  /* 0x0000000103677824 */ /* 0x000fe200008e066c */
[----:B------:R-:W-:Y:S02]  /*2d80*/  IADD3 R104, P1, R5, R130, RZ ;  /* 0x0000008205687210 */ /* 0x000fe40007f3e0ff */
[----:B------:R-:W-:-:S03]  /*2d90*/  PRMT R150, RZ, 0x7610, R150 ;  /* 0x00007610ff967816 */ /* 0x000fc60000000096 */
[----:B------:R-:W-:Y:S01]  /*2da0*/  IMAD.X R105, R3, 0x1, R96, P1 ;  /* 0x0000000103697824 */ /* 0x000fe200008e0660 */
[----:B0-----:R-:W-:Y:S02]  /*2db0*/  IADD3 R106, P1, R5, R126, RZ ;  /* 0x0000007e056a7210 */ /* 0x001fe40007f3e0ff */
[----:B------:R0:W2:Y:S01]  /*2dc0*/  @!P0 LDG.E.U8 R150, desc[UR12][R100.64] ;  /* 0x0000000c64968981 */ /* 0x0000a2000c1e1100 */
[----:B------:R-:W-:Y:S02]  /*2dd0*/  PRMT R23, RZ, 0x7610, R23 ;  /* 0x00007610ff177816 */ /* 0x000fe40000000017 */
[----:B------:R-:W-:Y:S01]  /*2de0*/  IMAD.X R107, R3, 0x1, R92, P1 ;  /* 0x00000001036b7824 */ /* 0x000fe200008e065c */
[----:B------:R-:W-:-:S03]  /*2df0*/  PRMT R152, RZ, 0x7610, R152 ;  /* 0x00007610ff987816 */ /* 0x000fc60000000098 */
[----:B------:R1:W2:Y:S01]  /*2e00*/  @!P0 LDG.E.U8 R23, desc[UR12][R102.64] ;  /* 0x0000000c66178981 */ /* 0x0002a2000c1e1100 */
[----:B0-----:R-:W-:-:S03]  /*2e10*/  IADD3 R100, P1, R5, R122, RZ ;  /* 0x0000007a05647210 */ /* 0x001fc60007f3e0ff */
[----:B------:R0:W2:Y:S02]  /*2e20*/  @!P0 LDG.E.U8 R152, desc[UR12][R104.64] ;  /* 0x0000000c68988981 */ /* 0x0000a4000c1e1100 */
[----:B------:R-:W-:Y:S01]  /*2e30*/  IMAD.X R101, R3, 0x1, R88, P1 ;  /* 0x0000000103657824 */ /* 0x000fe200008e0658 */
[----:B-1----:R-:W-:Y:S02]  /*2e40*/  IADD3 R102, P1, R5, R118, RZ ;  /* 0x0000007605667210 */ /* 0x002fe40007f3e0ff */
        /* <DEDUP_REMOVED lines=17> */
[----:B------:R-:W-:-:S04]  /*2f60*/  IMAD.X R103, R3, 0x1, R14, P1 ;  /* 0x0000000103677824 */ /* 0x000fc800008e060e */
[----:B------:R1:W2:Y:S01]  /*2f70*/  @!P0 LDG.E.U8 R93, desc[UR12][R106.64] ;  /* 0x0000000c6a5d8981 */ /* 0x0002a2000c1e1100 */
[----:B0-----:R-:W-:-:S05]  /*2f80*/  IADD3 R104, P1, R5, R90, RZ ;  /* 0x0000005a05687210 */ /* 0x001fca0007f3e0ff */
[----:B------:R-:W-:Y:S01]  /*2f90*/  IMAD.X R105, R3, 0x1, R12, P1 ;  /* 0x0000000103697824 */ /* 0x000fe200008e060c */
[----:B-1----:R-:W-:Y:S02]  /*2fa0*/  IADD3 R106, P1, R5, R4, RZ ;  /* 0x00000004056a7210 */ /* 0x002fe40007f3e0ff */
[----:B------:R-:W-:Y:S02]  /*2fb0*/  PRMT R158, RZ, 0x7610, R158 ;  /* 0x00007610ff9e7816 */ /* 0x000fe4000000009e */
[----:B------:R-:W-:Y:S01]  /*2fc0*/  PRMT R160, RZ, 0x7610, R160 ;  /* 0x00007610ffa07816 */ /* 0x000fe200000000a0 */
[----:B------:R-:W-:Y:S01]  /*2fd0*/  IMAD.X R107, R3, 0x1, R132, P1 ;  /* 0x00000001036b7824 */ /* 0x000fe200008e0684 */
[----:B------:R-:W-:Y:S02]  /*2fe0*/  PRMT R95, RZ, 0x7610, R95 ;  /* 0x00007610ff5f7816 */ /* 0x000fe4000000005f */
[----:B------:R-:W-:Y:S01]  /*2ff0*/  PRMT R97, RZ, 0x7610, R97 ;  /* 0x00007610ff617816 */ /* 0x000fe20000000061 */
[----:B------:R5:W2:Y:S04]  /*3000*/  @!P0 LDG.E.U8 R158, desc[UR12][R100.64] ;  /* 0x0000000c649e8981 */ /* 0x000aa8000c1e1100 */
[----:B------:R4:W2:Y:S04]  /*3010*/  @!P0 LDG.E.U8 R160, desc[UR12][R104.64] ;  /* 0x0000000c68a08981 */ /* 0x0008a8000c1e1100 */
[----:B------:R0:W2:Y:S04]  /*3020*/  @!P0 LDG.E.U8 R95, desc[UR12][R102.64] ;  /* 0x0000000c665f8981 */ /* 0x0000a8000c1e1100 */
[----:B------:R1:W2:Y:S01]  /*3030*/  @!P0 LDG.E.U8 R97, desc[UR12][R106.64] ;  /* 0x0000000c6a618981 */ /* 0x0002a2000c1e1100 */
[----:B---3--:R-:W-:-:S02]  /*3040*/  LOP3.LUT R99, R99, 0xffff, RZ, 0xc0, !PT ;  /* 0x0000ffff63637812 */ /* 0x008fc400078ec0ff */
[----:B-----5:R-:W-:Y:S02]  /*3050*/  LOP3.LUT R100, R111, 0xffff, RZ, 0xc0, !PT ;  /* 0x0000ffff6f647812 */ /* 0x020fe400078ec0ff */
[----:B----4-:R-:W-:Y:S02]  /*3060*/  LOP3.LUT R104, R165, 0xffff, RZ, 0xc0, !PT ;  /* 0x0000ffffa5687812 */ /* 0x010fe400078ec0ff */
[----:B------:R-:W-:Y:S02]  /*3070*/  PRMT R100, R99, 0x3340, R100 ;  /* 0x0000334063647816 */ /* 0x000fe40000000064 */
[----:B--2---:R-:W-:Y:S02]  /*3080*/  LOP3.LUT R99, R131, 0xffff, RZ, 0xc0, !PT ;  /* 0x0000ffff83637812 */ /* 0x004fe400078ec0ff */
[----:B0-----:R-:W-:Y:S02]  /*3090*/  LOP3.LUT R103, R164, 0xffff, RZ, 0xc0, !PT ;  /* 0x0000ffffa4677812 */ /* 0x001fe400078ec0ff */
[----:B------:R-:W-:-:S02]  /*30a0*/  PRMT R99, R99, 0x3340, R104 ;  /* 0x0000334063637816 */ /* 0x000fc40000000068 */
[----:B------:R-:W-:Y:S02]  /*30b0*/  LOP3.LUT R104, R141, 0xffff, RZ, 0xc0, !PT ;  /* 0x0000ffff8d687812 */ /* 0x000fe400078ec0ff */
[----:B------:R-:W-:Y:S02]  /*30c0*/  LOP3.LUT R125, R125, 0xffff, RZ, 0xc0, !PT ;  /* 0x0000ffff7d7d7812 */ /* 0x000fe400078ec0ff */
[----:B-1----:R-:W-:Y:S02]  /*30d0*/  LOP3.LUT R106, R163, 0xffff, RZ, 0xc0, !PT ;  /* 0x0000ffffa36a7812 */ /* 0x002fe400078ec0ff */
[----:B------:R-:W-:Y:S02]  /*30e0*/  PRMT R104, R104, 0x3340, R103 ;  /* 0x0000334068687816 */ /* 0x000fe40000000067 */
[----:B------:R-:W-:Y:S02]  /*30f0*/  LOP3.LUT R101, R119, 0xffff, RZ, 0xc0, !PT ;  /* 0x0000ffff77657812 */ /* 0x000fe400078ec0ff */
[----:B------:R-:W-:-:S02]  /*3100*/  LOP3.LUT R102, R109, 0xffff, RZ, 0xc0, !PT ;  /* 0x0000ffff6d667812 */ /* 0x000fc400078ec0ff */
[----:B------:R-:W-:Y:S02]  /*3110*/  PRMT R103, R125, 0x3340, R106 ;  /* 0x000033407d677816 */ /* 0x000fe4000000006a */
[----:B------:R-:W-:Y:S02]  /*3120*/  LOP3.LUT R106, R139, 0xffff, RZ, 0xc0, !PT ;  /* 0x0000ffff8b6a7812 */ /* 0x000fe400078ec0ff */
[----:B------:R-:W-:Y:S02]  /*3130*/  LOP3.LUT R105, R162, 0xffff, RZ, 0xc0, !PT ;  /* 0x0000ffffa2697812 */ /* 0x000fe400078ec0ff */
[----:B------:R-:W-:Y:S02]  /*3140*/  LOP3.LUT R127, R127, 0xffff, RZ, 0xc0, !PT ;  /* 0x0000ffff7f7f7812 */ /* 0x000fe400078ec0ff */
[----:B------:R-:W-:Y:S02]  /*3150*/  LOP3.LUT R162, R161, 0xffff, RZ, 0xc0, !PT ;  /* 0x0000ffffa1a27812 */ /* 0x000fe400078ec0ff */
[----:B------:R-:W-:-:S02]  /*3160*/  PRMT R101, R101, 0x3340, R102 ;  /* 0x0000334065657816 */ /* 0x000fc40000000066 */
[----:B------:R-:W-:Y:S02]  /*3170*/  LOP3.LUT R102, R143, 0xffff, RZ, 0xc0, !PT ;  /* 0x0000ffff8f667812 */ /* 0x000fe400078ec0ff */
[----:B------:R-:W-:Y:S02]  /*3180*/  LOP3.LUT R113, R113, 0xffff, RZ, 0xc0, !PT ;  /* 0x0000ffff71717812 */ /* 0x000fe400078ec0ff */
[----:B------:R-:W-:Y:S02]  /*3190*/  PRMT R106, R106, 0x3340, R105 ;  /* 0x000033406a6a7816 */ /* 0x000fe40000000069 */
[----:B------:R-:W-:Y:S02]  /*31a0*/  LOP3.LUT R115, R115, 0xffff, RZ, 0xc0, !PT ;  /* 0x0000ffff73737812 */ /* 0x000fe400078ec0ff */
[----:B------:R-:W-:Y:S02]  /*31b0*/  PRMT R105, R127, 0x3340, R162 ;  /* 0x000033407f697816 */ /* 0x000fe400000000a2 */
[----:B------:R-:W-:-:S02]  /*31c0*/  LOP3.LUT R137, R137, 0xffff, RZ, 0xc0, !PT ;  /* 0x0000ffff89897812 */ /* 0x000fc400078ec0ff */
[----:B------:R-:W-:Y:S02]  /*31d0*/  LOP3.LUT R162, R159, 0xffff, RZ, 0xc0, !PT ;  /* 0x0000ffff9fa27812 */ /* 0x000fe400078ec0ff */
[----:B------:R-:W-:Y:S02]  /*31e0*/  LOP3.LUT R133, R133, 0xffff, RZ, 0xc0, !PT ;  /* 0x0000ffff85857812 */ /* 0x000fe400078ec0ff */
[----:B------:R-:W-:Y:S02]  /*31f0*/  PRMT R102, R102, 0x3340, R113 ;  /* 0x0000334066667816 */ /* 0x000fe40000000071 */
[----:B------:R-:W-:-:S04]  /*3200*/  LOP3.LUT R164, R157, 0xffff, RZ, 0xc0, !PT ;  /* 0x0000ffff9da47812 */ /* 0x000fc800078ec0ff */
[----:B------:R-:W-:Y:S02]  /*3210*/  PRMT R115, R115, 0x3340, R164 ;  /* 0x0000334073737816 */ /* 0x000fe400000000a4 */
[----:B------:R-:W-:Y:S02]  /*3220*/  LOP3.LUT R164, R129, 0xffff, RZ, 0xc0, !PT ;  /* 0x0000ffff81a47812 */ /* 0x000fe400078ec0ff */
[----:B------:R-:W-:Y:S02]  /*3230*/  LOP3.LUT R121, R121, 0xffff, RZ, 0xc0, !PT ;  /* 0x0000ffff79797812 */ /* 0x000fe400078ec0ff */
[----:B------:R-:W-:Y:S02]  /*3240*/  LOP3.LUT R155, R155, 0xffff, RZ, 0xc0, !PT ;  /* 0x0000ffff9b9b7812 */ /* 0x000fe400078ec0ff */
[----:B------:R-:W-:Y:S02]  /*3250*/  PRMT R162, R137, 0x3340, R162 ;  /* 0x0000334089a27816 */ /* 0x000fe400000000a2 */
[----:B------:R-:W-:-:S02]  /*3260*/  PRMT R133, R133, 0x3340, R164 ;  /* 0x0000334085857816 */ /* 0x000fc400000000a4 */
[----:B------:R-:W-:Y:S02]  /*3270*/  PRMT R121, R121, 0x3340, R155 ;  /* 0x0000334079797816 */ /* 0x000fe4000000009b */
[----:B------:R-:W-:Y:S02]  /*3280*/  PRMT R101, R101, 0x5410, R102 ;  /* 0x0000541065657816 */ /* 0x000fe40000000066 */
[----:B------:R-:W-:Y:S02]  /*3290*/  LOP3.LUT R135, R135, 0xffff, RZ, 0xc0, !PT ;  /* 0x0000ffff87877812 */ /* 0x000fe400078ec0ff */
[----:B------:R-:W-:Y:S02]  /*32a0*/  LOP3.LUT R153, R153, 0xffff, RZ, 0xc0, !PT ;  /* 0x0000ffff99997812 */ /* 0x000fe400078ec0ff */
[----:B------:R-:W-:Y:S02]  /*32b0*/  LOP3.LUT R145, R145, 0xffff, RZ, 0xc0, !PT ;  /* 0x0000ffff91917812 */ /* 0x000fe400078ec0ff */
[----:B------:R-:W-:-:S02]  /*32c0*/  PRMT R135, R135, 0x3340, R153 ;  /* 0x0000334087877816 */ /* 0x000fc40000000099 */
[----:B------:R-:W-:Y:S02]  /*32d0*/  PRMT R102, R99, 0x5410, R104 ;  /* 0x0000541063667816 */ /* 0x000fe40000000068 */
[----:B------:R-:W-:Y:S02]  /*32e0*/  PRMT R103, R103, 0x5410, R106 ;  /* 0x0000541067677816 */ /* 0x000fe4000000006a */
[----:B------:R-:W-:Y:S02]  /*32f0*/  PRMT R104, R105, 0x5410, R162 ;  /* 0x0000541069687816 */ /* 0x000fe400000000a2 */
[----:B------:R-:W-:Y:S02]  /*3300*/  PRMT R100, R133, 0x5410, R100 ;  /* 0x0000541085647816 */ /* 0x000fe40000000064 */
[----:B------:R-:W-:Y:S02]  /*3310*/  LOP3.LUT R123, R123, 0xffff, RZ, 0xc0, !PT ;  /* 0x0000ffff7b7b7812 */ /* 0x000fe400078ec0ff */
[----:B------:R-:W-:-:S02]  /*3320*/  LOP3.LUT R149, R149, 0xffff, RZ, 0xc0, !PT ;  /* 0x0000ffff95957812 */ /* 0x000fc400078ec0ff */
[----:B------:R-:W-:Y:S02]  /*3330*/  LOP3.LUT R151, R151, 0xffff, RZ, 0xc0, !PT ;  /* 0x0000ffff97977812 */ /* 0x000fe400078ec0ff */
[----:B------:R-:W-:Y:S02]  /*3340*/  PRMT R107, R123, 0x3340, R149 ;  /* 0x000033407b6b7816 */ /* 0x000fe40000000095 */
[----:B------:R-:W-:Y:S02]  /*3350*/  PRMT R145, R145, 0x3340, R151 ;  /* 0x0000334091917816 */ /* 0x000fe40000000097 */
[----:B------:R-:W-:Y:S02]  /*3360*/  PRMT R105, R115, 0x5410, R121 ;  /* 0x0000541073697816 */ /* 0x000fe40000000079 */
[----:B------:R-:W-:Y:S02]  /*3370*/  PRMT R106, R135, 0x5410, R145 ;  /* 0x00005410876a7816 */ /* 0x000fe40000000091 */
[----:B------:R-:W-:-:S02]  /*3380*/  LOP3.LUT R117, R117, 0xffff, RZ, 0xc0, !PT ;  /* 0x0000ffff75757812 */ /* 0x000fc400078ec0ff */
[----:B------:R-:W-:-:S04]  /*3390*/  LOP3.LUT R147, R147, 0xffff, RZ, 0xc0, !PT ;  /* 0x0000ffff93937812 */ /* 0x000fc800078ec0ff */
[----:B------:R-:W-:-:S04]  /*33a0*/  PRMT R117, R117, 0x3340, R147 ;  /* 0x0000334075757816 */ /* 0x000fc80000000093 */
[----:B------:R-:W-:Y:S01]  /*33b0*/  PRMT R107, R107, 0x5410, R117 ;  /* 0x000054106b6b7816 */ /* 0x000fe20000000075 */
[----:B------:R0:W-:Y:S04]  /*33c0*/  STS.128 [R9+UR6], R100 ;  /* 0x0000006409007988 */ /* 0x0001e80008000c06 */
[----:B------:R1:W-:Y:S04]  /*33d0*/  STS.128 [R2+UR6], R104 ;  /* 0x0000006802007988 */ /* 0x0003e80008000c06 */
[----:B------:R1:W-:Y:S04]  /*33e0*/  STS.U8 [R17+UR6+0x1700], R146 ;  /* 0x0017009211007988 */ /* 0x0003e80008000006 */
        /* <DEDUP_REMOVED lines=14> */
[----:B------:R1:W-:Y:S01]  /*34d0*/  STS.U8 [R6+UR6+0x1780], R97 ;  /* 0x0017806106007988 */ /* 0x0003e20008000006 */
[----:B------:R2:W-:Y:S06]  /*34e0*/  MEMBAR.ALL.CTA ;  /* 0x0000000000007992 */ /* 0x0005ec0000008000 */
[----:B--2---:R-:W2:Y:S02]  /*34f0*/  FENCE.VIEW.ASYNC.S ;  /* 0x00000000000073c6 */ /* 0x004ea40000000000 */
[----:B--2---:R-:W-:Y:S06]  /*3500*/  BAR.SYNC.DEFER_BLOCKING 0x0 ;  /* 0x0000000000007b1d */ /* 0x004fec0000010000 */
[----:B------:R-:W-:Y:S01]  /*3510*/  UMOV UR16, UR4 ;  /* 0x0000000400107c82 */ /* 0x000fe20008000000 */
[----:B------:R-:W-:Y:S01]  /*3520*/  UMOV UR17, 0xc0000010 ;  /* 0xc000001000117882 */ /* 0x000fe20000000000 */
[----:B------:R-:W-:Y:S01]  /*3530*/  UMOV UR10, UR18 ;  /* 0x00000012000a7c82 */ /* 0x000fe20008000000 */
[----:B------:R-:W-:Y:S01]  /*3540*/  UMOV UR11, UR19 ;  /* 0x00000013000b7c82 */ /* 0x000fe20008000000 */
[----:B------:R-:W-:-:S06]  /*3550*/  WARPGROUP.ARRIVE ;  /* 0x00000000000079c5 */ /* 0x000fcc0000000000 */
[----:B------:R-:W-:Y:S04]  /*3560*/  QGMMA.64x64x32.F32.E5M2.E5M2 R56, gdesc[UR16], R56 ;  /* 0x00e00000103879f3 */ /* 0x000fe80008703838 */
[----:B------:R-:W-:Y:S01]  /*3570*/  QGMMA.64x64x32.F32.E5M2.E5M2 R24, gdesc[UR8], R24, gsb0 ;  /* 0x00e00000081879f3 */ /* 0x000fe20008003818 */
[----:B------:R-:W-:Y:S01]  /*3580*/  IADD3 R142, P1, R142, UR49, RZ ;  /* 0x000000318e8e7c10 */ /* 0x000fe2000ff3e0ff */
[----:B------:R-:W-:-:S03]  /*3590*/  UIADD3 UR7, UR7, -0x1, URZ ;  /* 0xffffffff07077890 */ /* 0x000fc6000fffe03f */
[----:B------:R-:W-:Y:S02]  /*35a0*/  IADD3.X R124, R124, UR51, RZ, P1, !PT ;  /* 0x000000337c7c7c10 */ /* 0x000fe40008ffe4ff */
[----:B------:R-:W-:Y:S01]  /*35b0*/  IADD3 R122, P1, R122, UR49, RZ ;  /* 0x000000317a7a7c10 */ /* 0x000fe2000ff3e0ff */
[----:B0-----:R-:W-:Y:S01]  /*35c0*/  IMAD.U32 R100, RZ, RZ, UR50 ;  /* 0x00000032ff647e24 */ /* 0x001fe2000f8e00ff */
[----:B------:R-:W-:Y:S02]  /*35d0*/  IADD3 R10, P0, R10, UR50, RZ ;  /* 0x000000320a0a7c10 */ /* 0x000fe4000ff1e0ff */
[----:B------:R-:W-:Y:S02]  /*35e0*/  IADD3 R4, P3, R4, UR49, RZ ;  /* 0x0000003104047c10 */ /* 0x000fe4000ff7e0ff */
[----:B------:R-:W-:Y:S02]  /*35f0*/  IADD3 R144, P2, R144, UR49, RZ ;  /* 0x0000003190907c10 */ /* 0x000fe4000ff5e0ff */
[----:B------:R-:W-:-:S02]  /*3600*/  IADD3.X R88, R88, UR51, RZ, P1, !PT ;  /* 0x0000003358587c10 */ /* 0x000fc40008ffe4ff */
[----:B------:R-:W-:Y:S02]  /*3610*/  ISETP.NE.U32.AND P1, PT, RZ, UR7, PT ;  /* 0x00000007ff007c0c */ /* 0x000fe4000bf25070 */
[----:B------:R-:W-:Y:S02]  /*3620*/  LEA.HI.X.SX32 R11, R100, R11, 0x1, P0 ;  /* 0x0000000b640b7211 */ /* 0x000fe400000f0eff */
[----:B------:R-:W-:Y:S02]  /*3630*/  IADD3.X R132, R132, UR51, RZ, P3, !PT ;  /* 0x0000003384847c10 */ /* 0x000fe40009ffe4ff */
[----:B------:R-:W-:Y:S02]  /*3640*/  IADD3.X R128, R128, UR51, RZ, P2, !PT ;  /* 0x0000003380807c10 */ /* 0x000fe400097fe4ff */
[----:B------:R-:W-:Y:S02]  /*3650*/  IADD3 R140, P0, R140, UR49, RZ ;  /* 0x000000318c8c7c10 */ /* 0x000fe4000ff1e0ff */
[----:B------:R-:W-:-:S02]  /*3660*/  IADD3 R138, P4, R138, UR49, RZ ;  /* 0x000000318a8a7c10 */ /* 0x000fc4000ff9e0ff */
[----:B------:R-:W-:Y:S02]  /*3670*/  IADD3 R136, P6, R136, UR49, RZ ;  /* 0x0000003188887c10 */ /* 0x000fe4000ffde0ff */
[----:B------:R-:W-:Y:S02]  /*3680*/  IADD3 R134, P5, R134, UR49, RZ ;  /* 0x0000003186867c10 */ /* 0x000fe4000ffbe0ff */
[----:B------:R-:W-:Y:S02]  /*3690*/  IADD3 R130, P3, R130, UR49, RZ ;  /* 0x0000003182827c10 */ /* 0x000fe4000ff7e0ff */
[----:B------:R-:W-:Y:S02]  /*36a0*/  IADD3 R126, P2, R126, UR49, RZ ;  /* 0x000000317e7e7c10 */ /* 0x000fe4000ff5e0ff */
[----:B------:R-:W-:Y:S02]  /*36b0*/  IADD3.X R120, R120, UR51, RZ, P0, !PT ;  /* 0x0000003378787c10 */ /* 0x000fe400087fe4ff */
[----:B------:R-:W-:-:S02]  /*36c0*/  IADD3.X R116, R116, UR51, RZ, P4, !PT ;  /* 0x0000003374747c10 */ /* 0x000fc4000a7fe4ff */
[----:B------:R-:W-:Y:S02]  /*36d0*/  IADD3.X R112, R112, UR51, RZ, P6, !PT ;  /* 0x0000003370707c10 */ /* 0x000fe4000b7fe4ff */
[----:B------:R-:W-:Y:S02]  /*36e0*/  IADD3.X R108, R108, UR51, RZ, P5, !PT ;  /* 0x000000336c6c7c10 */ /* 0x000fe4000affe4ff */
        /* <DEDUP_REMOVED lines=13> */
[----:B------:R-:W-:Y:S01]  /*37c0*/  IADD3.X R12, R12, UR51, RZ, P2, !PT ;  /* 0x000000330c0c7c10 */ /* 0x000fe200097fe4ff */
[----:B------:R-:W-:Y:S01]  /*37d0*/  VIADD R8, R8, 0xffffffe0 ;  /* 0xffffffe008087836 */ /* 0x000fe20000000000 */
[----:B------:R-:W-:Y:S02]  /*37e0*/  WARPGROUP.DEPBAR.LE gsb0, 0x0 ;  /* 0x00008000000079c5 */ /* 0x000fe40000010000 */
[----:B-1----:R-:W-:Y:S05]  /*37f0*/  @P1 BRA `(.L_x_1) ;  /* 0xffffffe800141947 */ /* 0x002fea000383ffff */
.L_x_0:
[----:B------:R-:W-:Y:S01]  /*3800*/  BAR.SYNC.DEFER_BLOCKING 0x0 ;  /* 0x0000000000007b1d */ /* 0x000fe20000010000 */
[C---:B------:R-:W-:Y:S01]  /*3810*/  IMAD.SHL.U32 R2, R0.reuse, 0x10, RZ ;  /* 0x0000001000027824 */ /* 0x040fe200078e00ff */
[----:B------:R-:W-:Y:S01]  /*3820*/  F2FP.SATFINITE.E5M2.F32.PACK_AB_MERGE_C R58, R59, R58, RZ ;  /* 0x0000003a3b3a723e */ /* 0x000fe200048060ff */
[C---:B------:R-:W-:Y:S01]  /*3830*/  IMAD.SHL.U32 R3, R0.reuse, 0x40, RZ ;  /* 0x0000004000037824 */ /* 0x040fe200078e00ff */
[----:B------:R-:W-:Y:S01]  /*3840*/  F2FP.SATFINITE.E5M2.F32.PACK_AB_MERGE_C R63, R63, R62, RZ ;  /* 0x0000003e3f3f723e */ /* 0x000fe200048060ff */
[----:B------:R-:W-:Y:S01]  /*3850*/  IMAD.SHL.U32 R0, R0, 0x8, RZ ;  /* 0x0000000800007824 */ /* 0x000fe200078e00ff */
[----:B------:R-:W-:Y:S01]  /*3860*/  LOP3.LUT R2, R2, 0xf0, RZ, 0xc0, !PT ;  /* 0x000000f002027812 */ /* 0x000fe200078ec0ff */
[----:B------:R-:W-:Y:S01]  /*3870*/  VIADD R5, R15, 0x1 ;  /* 0x000000010f057836 */ /* 0x000fe20000000000 */
[----:B------:R-:W-:Y:S01]  /*3880*/  LOP3.LUT R3, R3, 0x400, RZ, 0xc0, !PT ;  /* 0x0000040003037812 */ /* 0x000fe200078ec0ff */
[----:B------:R-:W-:Y:S01]  /*3890*/  ULDC UR4, c[0x0][0x244] ;  /* 0x0000910000047ab9 */ /* 0x000fe20000000800 */
[----:B------:R-:W-:Y:S01]  /*38a0*/  LOP3.LUT R0, R0, 0x300, RZ, 0xc0, !PT ;  /* 0x0000030000007812 */ /* 0x000fe200078ec0ff */
[----:B------:R-:W-:Y:S01]  /*38b0*/  VIADD R4, R15, 0x2 ;  /* 0x000000020f047836 */ /* 0x000fe20000000000 */
[----:B------:R-:W-:Y:S01]  /*38c0*/  IADD3 R3, R3, UR6, R2 ;  /* 0x0000000603037c10 */ /* 0x000fe2000fffe002 */
[----:B------:R-:W-:Y:S01]  /*38d0*/  VIADD R2, R15, 0x3 ;  /* 0x000000030f027836 */ /* 0x000fe20000000000 */
[----:B------:R-:W-:Y:S01]  /*38e0*/  F2FP.SATFINITE.E5M2.F32.PACK_AB_MERGE_C R56, R57, R56, RZ ;  /* 0x000000383938723e */ /* 0x000fe200048060ff */
[----:B------:R-:W-:Y:S01]  /*38f0*/  VIADD R14, R15, 0x5 ;  /* 0x000000050f0e7836 */ /* 0x000fe20000000000 */
[----:B------:R-:W-:Y:S01]  /*3900*/  F2FP.SATFINITE.E5M2.F32.PACK_AB_MERGE_C R61, R61, R60, RZ ;  /* 0x0000003c3d3d723e */ /* 0x000fe200048060ff */
[----:B------:R-:W-:Y:S01]  /*3910*/  IMAD.IADD R22, R0, 0x1, R3 ;  /* 0x0000000100167824 */ /* 0x000fe200078e0203 */
[----:B------:R-:W-:Y:S01]  /*3920*/  F2FP.SATFINITE.E5M2.F32.PACK_AB_MERGE_C R24, R25, R24, RZ ;  /* 0x000000181918723e */ /* 0x000fe200048060ff */
[----:B------:R-:W-:Y:S01]  /*3930*/  VIADD R0, R15, 0x4 ;  /* 0x000000040f007836 */ /* 0x000fe20000000000 */
[----:B------:R-:W-:-:S02]  /*3940*/  F2FP.SATFINITE.E5M2.F32.PACK_AB_MERGE_C R26, R27, R26, RZ ;  /* 0x0000001a1b1a723e */ /* 0x000fc400048060ff */
[----:B------:R-:W-:Y:S02]  /*3950*/  F2FP.SATFINITE.E5M2.F32.PACK_AB_MERGE_C R29, R29, R28, RZ ;  /* 0x0000001c1d1d723e */ /* 0x000fe400048060ff */
[----:B------:R-:W-:Y:S02]  /*3960*/  F2FP.SATFINITE.E5M2.F32.PACK_AB_MERGE_C R31, R31, R30, RZ ;  /* 0x0000001e1f1f723e */ /* 0x000fe400048060ff */
[----:B------:R-:W-:Y:S02]  /*3970*/  PRMT R57, R58, 0x5410, R63 ;  /* 0x000054103a397816 */ /* 0x000fe4000000003f */
[----:B------:R-:W-:Y:S02]  /*3980*/  PRMT R56, R56, 0x5410, R61 ;  /* 0x0000541038387816 */ /* 0x000fe4000000003d */
[----:B------:R-:W-:Y:S02]  /*3990*/  PRMT R58, R24, 0x5410, R29 ;  /* 0x00005410183a7816 */ /* 0x000fe4000000001d */
[----:B------:R-:W-:-:S02]  /*39a0*/  PRMT R59, R26, 0x5410, R31 ;  /* 0x000054101a3b7816 */ /* 0x000fc4000000001f */
[----:B------:R-:W-:Y:S01]  /*39b0*/  LEA R3, R17, UR6, 0x4 ;  /* 0x0000000611037c11 */ /* 0x000fe2000f8e20ff */
[----:B------:R-:W-:Y:S01]  /*39c0*/  ULDC.64 UR6, c[0x0][0x228] ;  /* 0x00008a0000067ab9 */ /* 0x000fe20000000a00 */
[----:B------:R-:W-:Y:S01]  /*39d0*/  F2FP.SATFINITE.E5M2.F32.PACK_AB_MERGE_C R66, R67, R66, RZ ;  /* 0x000000424342723e */ /* 0x000fe200048060ff */
[----:B------:R-:W-:Y:S01]  /*39e0*/  STSM.16.M88.4 [R22], R56 ;  /* 0x0000003816007844 */ /* 0x000fe20000000200 */
[----:B------:R-:W-:Y:S02]  /*39f0*/  F2FP.SATFINITE.E5M2.F32.PACK_AB_MERGE_C R71, R71, R70, RZ ;  /* 0x000000464747723e */ /* 0x000fe400048060ff */
[----:B------:R-:W-:Y:S01]  /*3a00*/  F2FP.SATFINITE.E5M2.F32.PACK_AB_MERGE_C R64, R65, R64, RZ ;  /* 0x000000404140723e */ /* 0x000fe200048060ff */
[----:B------:R-:W-:Y:S01]  /*3a10*/  BAR.SYNC.DEFER_BLOCKING 0x0 ;  /* 0x0000000000007b1d */ /* 0x000fe20000010000 */
[----:B------:R-:W-:Y:S02]  /*3a20*/  F2FP.SATFINITE.E5M2.F32.PACK_AB_MERGE_C R69, R69, R68, RZ ;  /* 0x000000444545723e */ /* 0x000fe400048060ff */
[----:B------:R-:W-:-:S02]  /*3a30*/  F2FP.SATFINITE.E5M2.F32.PACK_AB_MERGE_C R32, R33, R32, RZ ;  /* 0x000000202120723e */ /* 0x000fc400048060ff */
[----:B------:R-:W-:Y:S02]  /*3a40*/  F2FP.SATFINITE.E5M2.F32.PACK_AB_MERGE_C R34, R35, R34, RZ ;  /* 0x000000222322723e */ /* 0x000fe400048060ff */
[----:B------:R-:W-:Y:S02]  /*3a50*/  F2FP.SATFINITE.E5M2.F32.PACK_AB_MERGE_C R37, R37, R36, RZ ;  /* 0x000000242525723e */ /* 0x000fe400048060ff */
[----:B------:R-:W-:Y:S02]  /*3a60*/  F2FP.SATFINITE.E5M2.F32.PACK_AB_MERGE_C R39, R39, R38, RZ ;  /* 0x000000262727723e */ /* 0x000fe400048060ff */
[----:B------:R-:W-:Y:S02]  /*3a70*/  PRMT R65, R66, 0x5410, R71 ;  /* 0x0000541042417816 */ /* 0x000fe40000000047 */
[----:B------:R-:W-:Y:S02]  /*3a80*/  PRMT R64, R64, 0x5410, R69 ;  /* 0x0000541040407816 */ /* 0x000fe40000000045 */
[----:B------:R-:W-:-:S02]  /*3a90*/  PRMT R66, R32, 0x5410, R37 ;  /* 0x0000541020427816 */ /* 0x000fc40000000025 */
[----:B------:R-:W-:Y:S02]  /*3aa0*/  PRMT R67, R34, 0x5410, R39 ;  /* 0x0000541022437816 */ /* 0x000fe40000000027 */
[----:B------:R-:W-:Y:S02]  /*3ab0*/  F2FP.SATFINITE.E5M2.F32.PACK_AB_MERGE_C R74, R75, R74, RZ ;  /* 0x0000004a4b4a723e */ /* 0x000fe400048060ff */
[----:B------:R-:W-:Y:S02]  /*3ac0*/  F2FP.SATFINITE.E5M2.F32.PACK_AB_MERGE_C R79, R79, R78, RZ ;  /* 0x0000004e4f4f723e */ /* 0x000fe400048060ff */
[----:B------:R-:W-:Y:S01]  /*3ad0*/  F2FP.SATFINITE.E5M2.F32.PACK_AB_MERGE_C R72, R73, R72, RZ ;  /* 0x000000484948723e */ /* 0x000fe200048060ff */
[----:B------:R-:W0:Y:S01]  /*3ae0*/  LDS.128 R16, [R3] ;  /* 0x0000000003107984 */ /* 0x000e220000000c00 */
[----:B------:R-:W-:Y:S02]  /*3af0*/  F2FP.SATFINITE.E5M2.F32.PACK_AB_MERGE_C R77, R77, R76, RZ ;  /* 0x0000004c4d4d723e */ /* 0x000fe400048060ff */
[----:B------:R-:W-:Y:S01]  /*3b00*/  F2FP.SATFINITE.E5M2.F32.PACK_AB_MERGE_C R40, R41, R40, RZ ;  /* 0x000000282928723e */ /* 0x000fe200048060ff */
[----:B------:R-:W-:Y:S01]  /*3b10*/  BAR.SYNC.DEFER_BLOCKING 0x0 ;  /* 0x0000000000007b1d */ /* 0x000fe20000010000 */
[----:B------:R-:W-:-:S02]  /*3b20*/  F2FP.SATFINITE.E5M2.F32.PACK_AB_MERGE_C R42, R43, R42, RZ ;  /* 0x0000002a2b2a723e */ /* 0x000fc400048060ff */
[----:B------:R-:W-:Y:S02]  /*3b30*/  F2FP.SATFINITE.E5M2.F32.PACK_AB_MERGE_C R45, R45, R44, RZ ;  /* 0x0000002c2d2d723e */ /* 0x000fe400048060ff */
[----:B------:R-:W-:Y:S02]  /*3b40*/  F2FP.SATFINITE.E5M2.F32.PACK_AB_MERGE_C R47, R47, R46, RZ ;  /* 0x0000002e2f2f723e */ /* 0x000fe400048060ff */
[----:B------:R-:W-:Y:S02]  /*3b50*/  PRMT R73, R74, 0x5410, R79 ;  /* 0x000054104a497816 */ /* 0x000fe4000000004f */
[----:B------:R-:W-:Y:S02]  /*3b60*/  PRMT R72, R72, 0x5410, R77 ;  /* 0x0000541048487816 */ /* 0x000fe4000000004d */
[----:B------:R-:W-:Y:S02]  /*3b70*/  PRMT R74, R40, 0x5410, R45 ;  /* 0x00005410284a7816 */ /* 0x000fe4000000002d */
[----:B------:R-:W-:-:S02]  /*3b80*/  PRMT R75, R42, 0x5410, R47 ;  /* 0x000054102a4b7816 */ /* 0x000fc4000000002f */
[----:B------:R-:W-:Y:S01]  /*3b90*/  ISETP.GE.AND P0, PT, R13, UR6, PT ;  /* 0x000000060d007c0c */ /* 0x000fe2000bf06270 */
[----:B------:R-:W-:Y:S01]  /*3ba0*/  ULDC UR6, c[0x0][0x248] ;  /* 0x0000920000067ab9 */ /* 0x000fe20000000800 */
[----:B------:R-:W-:Y:S02]  /*3bb0*/  F2FP.SATFINITE.E5M2.F32.PACK_AB_MERGE_C R82, R83, R82, RZ ;  /* 0x000000525352723e */ /* 0x000fe400048060ff */
[----:B------:R-:W-:Y:S01]  /*3bc0*/  ISETP.LT.AND P4, PT, R0, UR7, !P0 ;  /* 0x0000000700007c0c */ /* 0x000fe2000c781270 */
[----:B------:R-:W-:Y:S01]  /*3bd0*/  IMAD R0, R13, UR4, RZ ;  /* 0x000000040d007c24 */ /* 0x000fe2000f8e02ff */
[----:B------:R-:W-:Y:S01]  /*3be0*/  ISETP.LT.AND P2, PT, R5, UR7, !P0 ;  /* 0x0000000705007c0c */ /* 0x000fe2000c741270 */
[----:B------:R-:W-:Y:S01]  /*3bf0*/  ULDC.64 UR4, c[0x0][0x220] ;  /* 0x0000880000047ab9 */ /* 0x000fe20000000a00 */
[----:B------:R-:W-:Y:S01]  /*3c00*/  ISETP.LT.AND P5, PT, R2, UR7, !P0 ;  /* 0x0000000702007c0c */ /* 0x000fe2000c7a1270 */
[----:B------:R-:W-:Y:S01]  /*3c10*/  STSM.16.M88.4 [R22], R64 ;  /* 0x0000004016007844 */ /* 0x000fe20000000200 */
[----:B------:R-:W-:Y:S01]  /*3c20*/  IMAD R5, R15, UR6, RZ ;  /* 0x000000060f057c24 */ /* 0x000fe2000f8e02ff */
[----:B------:R-:W-:Y:S01]  /*3c30*/  IADD3 R2, P3, R0, UR4, RZ ;  /* 0x0000000400027c10 */ /* 0x000fe2000ff7e0ff */
[----:B------:R-:W-:Y:S01]  /*3c40*/  BAR.SYNC.DEFER_BLOCKING 0x0 ;  /* 0x0000000000007b1d */ /* 0x000fe20000010000 */
[----:B------:R-:W-:Y:S01]  /*3c50*/  ISETP.LT.AND P1, PT, R4, UR7, !P0 ;  /* 0x0000000704007c0c */ /* 0x000fe2000c721270 */
[----:B------:R-:W-:Y:S01]  /*3c60*/  VIADD R23, R5, UR6 ;  /* 0x0000000605177c36 */ /* 0x000fe20008000000 */
[----:B------:R-:W-:-:S02]  /*3c70*/  LEA.HI.X.SX32 R0, R0, UR5, 0x1, P3 ;  /* 0x0000000500007c11 */ /* 0x000fc400098f0eff */
[----:B------:R-:W-:Y:S02]  /*3c80*/  IADD3 R12, P6, R5, R2, RZ ;  /* 0x00000002050c7210 */ /* 0x000fe40007fde0ff */
[----:B------:R-:W-:Y:S02]  /*3c90*/  F2FP.SATFINITE.E5M2.F32.PACK_AB_MERGE_C R87, R87, R86, RZ ;  /* 0x000000565757723e */ /* 0x000fe400048060ff */
[----:B------:R-:W-:Y:S02]  /*3ca0*/  LEA.HI.X.SX32 R13, R5, R0, 0x1, P6 ;  /* 0x00000000050d7211 */ /* 0x000fe400030f0eff */
[----:B------:R-:W-:Y:S02]  /*3cb0*/  F2FP.SATFINITE.E5M2.F32.PACK_AB_MERGE_C R80, R81, R80, RZ ;  /* 0x000000505150723e */ /* 0x000fe400048060ff */
[----:B------:R-:W-:Y:S02]  /*3cc0*/  F2FP.SATFINITE.E5M2.F32.PACK_AB_MERGE_C R85, R85, R84, RZ ;  /* 0x000000545555723e */ /* 0x000fe400048060ff */
[----:B------:R-:W-:-:S02]  /*3cd0*/  F2FP.SATFINITE.E5M2.F32.PACK_AB_MERGE_C R48, R49, R48, RZ ;  /* 0x000000303130723e */ /* 0x000fc400048060ff */
[----:B------:R-:W-:Y:S02]  /*3ce0*/  F2FP.SATFINITE.E5M2.F32.PACK_AB_MERGE_C R50, R51, R50, RZ ;  /* 0x000000323332723e */ /* 0x000fe400048060ff */
[----:B------:R-:W-:Y:S02]  /*3cf0*/  F2FP.SATFINITE.E5M2.F32.PACK_AB_MERGE_C R53, R53, R52, RZ ;  /* 0x000000343535723e */ /* 0x000fe400048060ff */
[----:B------:R-:W-:Y:S02]  /*3d00*/  F2FP.SATFINITE.E5M2.F32.PACK_AB_MERGE_C R55, R55, R54, RZ ;  /* 0x000000363737723e */ /* 0x000fe400048060ff */
[----:B------:R-:W-:Y:S01]  /*3d10*/  PRMT R81, R82, 0x5410, R87 ;  /* 0x0000541052517816 */ /* 0x000fe20000000057 */
[----:B------:R-:W1:Y:S01]  /*3d20*/  LDS.128 R8, [R3] ;  /* 0x0000000003087984 */ /* 0x000e620000000c00 */
[----:B------:R-:W-:Y:S02]  /*3d30*/  PRMT R80, R80, 0x5410, R85 ;  /* 0x0000541050507816 */ /* 0x000fe40000000055 */
[----:B------:R-:W-:Y:S01]  /*3d40*/  PRMT R82, R48, 0x5410, R53 ;  /* 0x0000541030527816 */ /* 0x000fe20000000035 */
[----:B------:R-:W-:Y:S01]  /*3d50*/  BAR.SYNC.DEFER_BLOCKING 0x0 ;  /* 0x0000000000007b1d */ /* 0x000fe20000010000 */
[----:B------:R-:W-:-:S02]  /*3d60*/  PRMT R83, R50, 0x5410, R55 ;  /* 0x0000541032537816 */ /* 0x000fc40000000037 */
[----:B------:R-:W-:Y:S02]  /*3d70*/  IADD3 R20, P6, R23, R2, RZ ;  /* 0x0000000217147210 */ /* 0x000fe40007fde0ff */
[----:B------:R-:W-:Y:S02]  /*3d80*/  ISETP.LT.AND P3, PT, R15, UR7, !P0 ;  /* 0x000000070f007c0c */ /* 0x000fe4000c761270 */
[C---:B------:R-:W-:Y:S01]  /*3d90*/  LEA.HI.X.SX32 R21, R23.reuse, R0, 0x1, P6 ;  /* 0x0000000017157211 */ /* 0x040fe200030f0eff */
[----:B------:R-:W-:Y:S01]  /*3da0*/  VIADD R23, R23, UR6 ;  /* 0x0000000617177c36 */ /* 0x000fe20008000000 */
[C---:B0-----:R-:W-:Y:S02]  /*3db0*/  PRMT R27, R16.reuse, 0x7770, RZ ;  /* 0x00007770101b7816 */ /* 0x041fe400000000ff */
[----:B------:R-:W-:Y:S01]  /*3dc0*/  PRMT R29, R16, 0x7771, RZ ;  /* 0x00007771101d7816 */ /* 0x000fe200000000ff */
[----:B------:R-:W-:Y:S01]  /*3dd0*/  VIADD R25, R23, UR6 ;  /* 0x0000000617197c36 */ /* 0x000fe20008000000 */
[----:B------:R-:W-:-:S02]  /*3de0*/  PRMT R33, R17, 0x7770, RZ ;  /* 0x0000777011217816 */ /* 0x000fc400000000ff */
[----:B------:R-:W-:Y:S02]  /*3df0*/  PRMT R31, R17, 0x7771, RZ ;  /* 0x00007771111f7816 */ /* 0x000fe400000000ff */
[----:B------:R-:W-:Y:S01]  /*3e00*/  PRMT R35, R18, 0x7771, RZ ;  /* 0x0000777112237816 */ /* 0x000fe200000000ff */
[----:B------:R-:W-:Y:S01]  /*3e10*/  STSM.16.M88.4 [R22], R72 ;  /* 0x0000004816007844 */ /* 0x000fe20000000200 */
[----:B------:R-:W-:Y:S06]  /*3e20*/  BAR.SYNC.DEFER_BLOCKING 0x0 ;  /* 0x0000000000007b1d */ /* 0x000fec0000010000 */
[----:B------:R-:W0:Y:S02]  /*3e30*/  LDS.128 R4, [R3] ;  /* 0x0000000003047984 */ /* 0x000e240000000c00 */
[----:B------:R-:W-:Y:S06]  /*3e40*/  BAR.SYNC.DEFER_BLOCKING 0x0 ;  /* 0x0000000000007b1d */ /* 0x000fec0000010000 */
[----:B------:R2:W-:Y:S02]  /*3e50*/  STSM.16.M88.4 [R22], R80 ;  /* 0x0000005016007844 */ /* 0x0005e40000000200 */
[----:B------:R-:W-:Y:S01]  /*3e60*/  BAR.SYNC.DEFER_BLOCKING 0x0 ;  /* 0x0000000000007b1d */ /* 0x000fe20000010000 */
[----:B--2---:R-:W-:-:S04]  /*3e70*/  IADD3 R22, P6, R23, R2, RZ ;  /* 0x0000000217167210 */ /* 0x004fc80007fde0ff */
[----:B------:R-:W-:Y:S01]  /*3e80*/  LEA.HI.X.SX32 R23, R23, R0, 0x1, P6 ;  /* 0x0000000017177211 */ /* 0x000fe200030f0eff */
[----:B------:R2:W-:Y:S01]  /*3e90*/  @P3 STG.E.U8 desc[UR12][R12.64], R27 ;  /* 0x0000001b0c003986 */ /* 0x0005e2000c10110c */
[----:B------:R-:W-:Y:S01]  /*3ea0*/  ISETP.LT.AND P3, PT, R14, UR7, !P0 ;  /* 0x000000070e007c0c */ /* 0x000fe2000c761270 */
[C---:B------:R-:W-:Y:S02]  /*3eb0*/  VIADD R14, R15.reuse, 0x6 ;  /* 0x000000060f0e7836 */ /* 0x040fe40000000000 */
[----:B------:R3:W-:Y:S03]  /*3ec0*/  @P2 STG.E.U8 desc[UR12][R20.64], R29 ;  /* 0x0000001d14002986 */ /* 0x0007e6000c10110c */
[----:B------:R-:W-:Y:S01]  /*3ed0*/  ISETP.LT.AND P2, PT, R14, UR7, !P0 ;  /* 0x000000070e007c0c */ /* 0x000fe2000c741270 */
[----:B------:R4:W-:Y:S01]  /*3ee0*/  @P1 STG.E.U8 desc[UR12][R22.64], R33 ;  /* 0x0000002116001986 */ /* 0x0009e2000c10110c */
[----:B------:R-:W-:Y:S01]  /*3ef0*/  VIADD R14, R15, 0x7 ;  /* 0x000000070f0e7836 */ /* 0x000fe20000000000 */
[C---:B--2---:R-:W-:Y:S01]  /*3f00*/  IADD3 R12, P6, R25.reuse, R2, RZ ;  /* 0x00000002190c7210 */ /* 0x044fe20007fde0ff */
[----:B------:R-:W-:-:S03]  /*3f10*/  VIADD R27, R25, UR6 ;  /* 0x00000006191b7c36 */ /* 0x000fc60008000000 */
[----:B------:R-:W-:Y:S01]  /*3f20*/  ISETP.LT.AND P1, PT, R14, UR7, !P0 ;  /* 0x000000070e007c0c */ /* 0x000fe2000c721270 */
[----:B------:R-:W-:Y:S01]  /*3f30*/  VIADD R14, R15, 0x8 ;  /* 0x000000080f0e7836 */ /* 0x000fe20000000000 */
[----:B------:R-:W-:Y:S01]  /*3f40*/  LEA.HI.X.SX32 R13, R25, R0, 0x1, P6 ;  /* 0x00000000190d7211 */ /* 0x000fe200030f0eff */
[C---:B---3--:R-:W-:Y:S01]  /*3f50*/  VIADD R29, R27.reuse, UR6 ;  /* 0x000000061b1d7c36 */ /* 0x048fe20008000000 */
[----:B------:R-:W-:Y:S02]  /*3f60*/  IADD3 R20, P6, R27, R2, RZ ;  /* 0x000000021b147210 */ /* 0x000fe40007fde0ff */
[----:B----4-:R-:W-:Y:S01]  /*3f70*/  PRMT R33, R19, 0x7771, RZ ;  /* 0x0000777113217816 */ /* 0x010fe200000000ff */
[----:B------:R2:W-:Y:S01]  /*3f80*/  @P5 STG.E.U8 desc[UR12][R12.64], R31 ;  /* 0x0000001f0c005986 */ /* 0x0005e2000c10110c */
[----:B------:R-:W-:Y:S02]  /*3f90*/  LEA.HI.X.SX32 R21, R27, R0, 0x1, P6 ;  /* 0x000000001b157211 */ /* 0x000fe400030f0eff */
[----:B------:R-:W-:-:S02]  /*3fa0*/  IADD3 R24, P6, R29, R2, RZ ;  /* 0x000000021d187210 */ /* 0x000fc40007fde0ff */
[----:B------:R-:W-:Y:S02]  /*3fb0*/  PRMT R27, R18, 0x7770, RZ ;  /* 0x00007770121b7816 */ /* 0x000fe400000000ff */
[C---:B------:R-:W-:Y:S01]  /*3fc0*/  LEA.HI.X.SX32 R25, R29.reuse, R0, 0x1, P6 ;  /* 0x000000001d197211 */ /* 0x040fe200030f0eff */
[----:B------:R-:W-:Y:S01]  /*3fd0*/  VIADD R29, R29, UR6 ;  /* 0x000000061d1d7c36 */ /* 0x000fe20008000000 */
[----:B------:R-:W-:Y:S01]  /*3fe0*/  ISETP.LT.AND P5, PT, R14, UR7, !P0 ;  /* 0x000000070e007c0c */ /* 0x000fe2000c7a1270 */
[----:B------:R3:W-:Y:S01]  /*3ff0*/  @P4 STG.E.U8 desc[UR12][R20.64], R27 ;  /* 0x0000001b14004986 */ /* 0x0007e2000c10110c */
[----:B------:R-:W-:Y:S01]  /*4000*/  VIADD R14, R15, 0x9 ;  /* 0x000000090f0e7836 */ /* 0x000fe20000000000 */
[----:B--2---:R-:W-:Y:S01]  /*4010*/  PRMT R31, R19, 0x7770, RZ ;  /* 0x00007770131f7816 */ /* 0x004fe200000000ff */
[----:B------:R-:W-:Y:S01]  /*4020*/  VIADD R13, R15, 0xa ;  /* 0x0000000a0f0d7836 */ /* 0x000fe20000000000 */
[C---:B------:R-:W-:Y:S01]  /*4030*/  IADD3 R12, P6, R29.reuse, R2, RZ ;  /* 0x000000021d0c7210 */ /* 0x040fe20007fde0ff */
[----:B------:R-:W-:Y:S01]  /*4040*/  VIADD R23, R29, UR6 ;  /* 0x000000061d177c36 */ /* 0x000fe20008000000 */
[----:B------:R2:W-:Y:S01]  /*4050*/  @P3 STG.E.U8 desc[UR12][R24.64], R35 ;  /* 0x0000002318003986 */ /* 0x0005e2000c10110c */
[----:B------:R-:W-:Y:S01]  /*4060*/  ISETP.LT.AND P4, PT, R14, UR7, !P0 ;  /* 0x000000070e007c0c */ /* 0x000fe2000c781270 */
[----:B------:R-:W-:Y:S01]  /*4070*/  VIADD R14, R15, 0xb ;  /* 0x0000000b0f0e7836 */ /* 0x000fe20000000000 */
[----:B------:R-:W-:-:S02]  /*4080*/  ISETP.LT.AND P3, PT, R13, UR7, !P0 ;  /* 0x000000070d007c0c */ /* 0x000fc4000c761270 */
[----:B------:R-:W-:Y:S01]  /*4090*/  LEA.HI.X.SX32 R13, R29, R0, 0x1, P6 ;  /* 0x000000001d0d7211 */ /* 0x000fe200030f0eff */
[C---:B---3--:R-:W-:Y:S01]  /*40a0*/  VIADD R27, R23.reuse, UR6 ;  /* 0x00000006171b7c36 */ /* 0x048fe20008000000 */
[----:B------:R-:W-:-:S03]  /*40b0*/  IADD3 R20, P6, R23, R2, RZ ;  /* 0x0000000217147210 */ /* 0x000fc60007fde0ff */
[----:B------:R-:W-:Y:S01]  /*40c0*/  VIADD R29, R27, UR6 ;  /* 0x000000061b1d7c36 */ /* 0x000fe20008000000 */
[----:B------:R-:W-:Y:S01]  /*40d0*/  LEA.HI.X.SX32 R21, R23, R0, 0x1, P6 ;  /* 0x0000000017157211 */ /* 0x000fe200030f0eff */
[----:B------:R3:W-:Y:S01]  /*40e0*/  @P2 STG.E.U8 desc[UR12][R12.64], R31 ;  /* 0x0000001f0c002986 */ /* 0x0007e2000c10110c */
[C---:B------:R-:W-:Y:S02]  /*40f0*/  IADD3 R22, P6, R27.reuse, R2, RZ ;  /* 0x000000021b167210 */ /* 0x040fe40007fde0ff */
[----:B------:R-:W-:Y:S01]  /*4100*/  ISETP.LT.AND P2, PT, R14, UR7, !P0 ;  /* 0x000000070e007c0c */ /* 0x000fe2000c741270 */
[----:B------:R4:W-:Y:S01]  /*4110*/  @P1 STG.E.U8 desc[UR12][R20.64], R33 ;  /* 0x0000002114001986 */ /* 0x0009e2000c10110c */
[----:B------:R-:W-:Y:S01]  /*4120*/  LEA.HI.X.SX32 R23, R27, R0, 0x1, P6 ;  /* 0x000000001b177211 */ /* 0x000fe200030f0eff */
[----:B------:R-:W-:Y:S01]  /*4130*/  VIADD R14, R15, 0xc ;  /* 0x0000000c0f0e7836 */ /* 0x000fe20000000000 */
[----:B--2---:R-:W-:Y:S02]  /*4140*/  IADD3 R24, P6, R29, R2, RZ ;  /* 0x000000021d187210 */ /* 0x004fe40007fde0ff */
[----:B------:R-:W-:-:S02]  /*4150*/  PRMT R27, R16, 0x7772, RZ ;  /* 0x00007772101b7816 */ /* 0x000fc400000000ff */
[C---:B------:R-:W-:Y:S01]  /*4160*/  LEA.HI.X.SX32 R25, R29.reuse, R0, 0x1, P6 ;  /* 0x000000001d197211 */ /* 0x040fe200030f0eff */
[----:B------:R-:W-:Y:S01]  /*4170*/  VIADD R29, R29, UR6 ;  /* 0x000000061d1d7c36 */ /* 0x000fe20008000000 */
[----:B---3--:R-:W-:Y:S01]  /*4180*/  PRMT R31, R16, 0x7773, RZ ;  /* 0x00007773101f7816 */ /* 0x008fe200000000ff */
[----:B------:R-:W-:Y:S01]  /*4190*/  VIADD R13, R15, 0xe ;  /* 0x0000000e0f0d7836 */ /* 0x000fe20000000000 */
[----:B------:R2:W-:Y:S01]  /*41a0*/  @P5 STG.E.U8 desc[UR12][R22.64], R27 ;  /* 0x0000001b16005986 */ /* 0x0005e2000c10110c */
[C---:B----4-:R-:W-:Y:S01]  /*41b0*/  VIADD R21, R29.reuse, UR6 ;  /* 0x000000061d157c36 */ /* 0x050fe20008000000 */
[----:B------:R-:W-:Y:S02]  /*41c0*/  IADD3 R12, P6, R29, R2, RZ ;  /* 0x000000021d0c7210 */ /* 0x000fe40007fde0ff */
[----:B------:R3:W-:Y:S01]  /*41d0*/  @P4 STG.E.U8 desc[UR12][R24.64], R31 ;  /* 0x0000001f18004986 */ /* 0x0007e2000c10110c */
[----:B------:R-:W-:Y:S02]  /*41e0*/  ISETP.LT.AND P4, PT, R13, UR7, !P0 ;  /* 0x000000070d007c0c */ /* 0x000fe4000c781270 */
[----:B------:R-:W-:-:S02]  /*41f0*/  LEA.HI.X.SX32 R13, R29, R0, 0x1, P6 ;  /* 0x000000001d0d7211 */ /* 0x000fc400030f0eff */
[C---:B------:R-:W-:Y:S02]  /*4200*/  IADD3 R16, P6, R21.reuse, R2, RZ ;  /* 0x0000000215107210 */ /* 0x040fe40007fde0ff */
[----:B------:R-:W-:Y:S01]  /*4210*/  ISETP.LT.AND P1, PT, R14, UR7, !P0 ;  /* 0x000000070e007c0c */ /* 0x000fe2000c721270 */
[----:B--2---:R-:W-:Y:S01]  /*4220*/  VIADD R23, R21, UR6 ;  /* 0x0000000615177c36 */ /* 0x004fe20008000000 */
[----:B------:R-:W-:Y:S01]  /*4230*/  PRMT R29, R17, 0x7772, RZ ;  /* 0x00007772111d7816 */ /* 0x000fe200000000ff */
[----:B------:R-:W-:Y:S01]  /*4240*/  VIADD R14, R15, 0xd ;  /* 0x0000000d0f0e7836 */ /* 0x000fe20000000000 */
[----:B------:R-:W-:Y:S01]  /*4250*/  PRMT R27, R17, 0x7773, RZ ;  /* 0x00007773111b7816 */ /* 0x000fe200000000ff */
[----:B---3--:R-:W-:Y:S01]  /*4260*/  VIADD R25, R23, UR6 ;  /* 0x0000000617197c36 */ /* 0x008fe20008000000 */
[----:B------:R-:W-:Y:S01]  /*4270*/  LEA.HI.X.SX32 R17, R21, R0, 0x1, P6 ;  /* 0x0000000015117211 */ /* 0x000fe200030f0eff */
[----:B------:R2:W-:Y:S01]  /*4280*/  @P3 STG.E.U8 desc[UR12][R12.64], R29 ;  /* 0x0000001d0c003986 */ /* 0x0005e2000c10110c */
[----:B------:R-:W-:-:S02]  /*4290*/  IADD3 R20, P6, R23, R2, RZ ;  /* 0x0000000217147210 */ /* 0x000fc40007fde0ff */
[----:B------:R-:W-:Y:S01]  /*42a0*/  ISETP.LT.AND P5, PT, R14, UR7, !P0 ;  /* 0x000000070e007c0c */ /* 0x000fe2000c7a1270 */
[----:B------:R-:W-:Y:S01]  /*42b0*/  VIADD R14, R15, 0xf ;  /* 0x0000000f0f0e7836 */ /* 0x000fe20000000000 */
[----:B------:R-:W-:Y:S01]  /*42c0*/  LEA.HI.X.SX32 R21, R23, R0, 0x1, P6 ;  /* 0x0000000017157211 */ /* 0x000fe200030f0eff */
[----:B------:R3:W-:Y:S01]  /*42d0*/  @P2 STG.E.U8 desc[UR12][R16.64], R27 ;  /* 0x0000001b10002986 */ /* 0x0007e2000c10110c */
[C---:B------:R-:W-:Y:S02]  /*42e0*/  IADD3 R22, P6, R25.reuse, R2, RZ ;  /* 0x0000000219167210 */ /* 0x040fe40007fde0ff */
[C---:B------:R-:W-:Y:S02]  /*42f0*/  PRMT R31, R18.reuse, 0x7772, RZ ;  /* 0x00007772121f7816 */ /* 0x040fe400000000ff */
[C---:B------:R-:W-:Y:S01]  /*4300*/  LEA.HI.X.SX32 R23, R25.reuse, R0, 0x1, P6 ;  /* 0x0000000019177211 */ /* 0x040fe200030f0eff */
[----:B------:R-:W-:Y:S01]  /*4310*/  VIADD R25, R25, UR6 ;  /* 0x0000000619197c36 */ /* 0x000fe20008000000 */
[----:B--2---:R-:W-:Y:S01]  /*4320*/  PRMT R29, R18, 0x7773, RZ ;  /* 0x00007773121d7816 */ /* 0x004fe200000000ff */
[C---:B------:R-:W-:Y:S01]  /*4330*/  VIADD R13, R15.reuse, 0x12 ;  /* 0x000000120f0d7836 */ /* 0x040fe20000000000 */
[----:B------:R-:W-:Y:S01]  /*4340*/  @P1 STG.E.U8 desc[UR12][R20.64], R31 ;  /* 0x0000001f14001986 */ /* 0x000fe2000c10110c */
[----:B------:R-:W-:Y:S01]  /*4350*/  ISETP.LT.AND P3, PT, R14, UR7, !P0 ;  /* 0x000000070e007c0c */ /* 0x000fe2000c761270 */
[----:B------:R-:W-:Y:S01]  /*4360*/  VIADD R14, R15, 0x10 ;  /* 0x000000100f0e7836 */ /* 0x000fe20000000000 */
[C---:B------:R-:W-:Y:S01]  /*4370*/  IADD3 R12, P6, R25.reuse, R2, RZ ;  /* 0x00000002190c7210 */ /* 0x040fe20007fde0ff */
[----:B---3--:R-:W-:Y:S01]  /*4380*/  VIADD R17, R25, UR6 ;  /* 0x0000000619117c36 */ /* 0x008fe20008000000 */
[----:B------:R2:W-:Y:S01]  /*4390*/  @P5 STG.E.U8 desc[UR12][R22.64], R29 ;  /* 0x0000001d16005986 */ /* 0x0005e2000c10110c */
[----:B------:R-:W-:-:S02]  /*43a0*/  ISETP.LT.AND P5, PT, R13, UR7, !P0 ;  /* 0x000000070d007c0c */ /* 0x000fc4000c7a1270 */
[----:B------:R-:W-:Y:S02]  /*43b0*/  LEA.HI.X.SX32 R13, R25, R0, 0x1, P6 ;  /* 0x00000000190d7211 */ /* 0x000fe400030f0eff */
[C---:B------:R-:W-:Y:S02]  /*43c0*/  PRMT R27, R19.reuse, 0x7773, RZ ;  /* 0x00007773131b7816 */ /* 0x040fe400000000ff */
[----:B------:R-:W-:Y:S01]  /*43d0*/  PRMT R25, R19, 0x7772, RZ ;  /* 0x0000777213197816 */ /* 0x000fe200000000ff */
[C---:B------:R-:W-:Y:S01]  /*43e0*/  VIADD R19, R17.reuse, UR6 ;  /* 0x0000000611137c36 */ /* 0x040fe20008000000 */
[----:B------:R-:W-:Y:S02]  /*43f0*/  IADD3 R16, P6, R17, R2, RZ ;  /* 0x0000000211107210 */ /* 0x000fe40007fde0ff */
[----:B------:R-:W-:Y:S01]  /*4400*/  ISETP.LT.AND P2, PT, R14, UR7, !P0 ;  /* 0x000000070e007c0c */ /* 0x000fe2000c741270 */
[----:B------:R-:W-:Y:S01]  /*4410*/  VIADD R14, R15, 0x11 ;  /* 0x000000110f0e7836 */ /* 0x000fe20000000000 */
[----:B------:R-:W-:Y:S01]  /*4420*/  LEA.HI.X.SX32 R17, R17, R0, 0x1, P6 ;  /* 0x0000000011117211 */ /* 0x000fe200030f0eff */
[C---:B--2---:R-:W-:Y:S01]  /*4430*/  VIADD R23, R19.reuse, UR6 ;  /* 0x0000000613177c36 */ /* 0x044fe20008000000 */
[----:B------:R-:W-:Y:S01]  /*4440*/  IADD3 R18, P6, R19, R2, RZ ;  /* 0x0000000213127210 */ /* 0x000fe20007fde0ff */
[----:B------:R2:W-:Y:S01]  /*4450*/  @P4 STG.E.U8 desc[UR12][R12.64], R25 ;  /* 0x000000190c004986 */ /* 0x0005e2000c10110c */
[----:B------:R-:W-:Y:S01]  /*4460*/  ISETP.LT.AND P1, PT, R14, UR7, !P0 ;  /* 0x000000070e007c0c */ /* 0x000fe2000c721270 */
[----:B------:R-:W-:Y:S01]  /*4470*/  VIADD R14, R15, 0x13 ;  /* 0x000000130f0e7836 */ /* 0x000fe20000000000 */
[----:B------:R-:W-:Y:S01]  /*4480*/  LEA.HI.X.SX32 R19, R19, R0, 0x1, P6 ;  /* 0x0000000013137211 */ /* 0x000fe200030f0eff */
[----:B------:R3:W-:Y:S01]  /*4490*/  @P3 STG.E.U8 desc[UR12][R16.64], R27 ;  /* 0x0000001b10003986 */ /* 0x0007e2000c10110c */
[----:B------:R-:W-:-:S02]  /*44a0*/  IADD3 R20, P6, R23, R2, RZ ;  /* 0x0000000217147210 */ /* 0x000fc40007fde0ff */
[C---:B-1----:R-:W-:Y:S02]  /*44b0*/  PRMT R29, R8.reuse, 0x7770, RZ ;  /* 0x00007770081d7816 */ /* 0x042fe400000000ff */
[C---:B------:R-:W-:Y:S01]  /*44c0*/  LEA.HI.X.SX32 R21, R23.reuse, R0, 0x1, P6 ;  /* 0x0000000017157211 */ /* 0x040fe200030f0eff */
[----:B------:R-:W-:Y:S01]  /*44d0*/  VIADD R23, R23, UR6 ;  /* 0x0000000617177c36 */ /* 0x000fe20008000000 */
[----:B------:R-:W-:Y:S01]  /*44e0*/  PRMT R31, R8, 0x7771, RZ ;  /* 0x00007771081f7816 */ /* 0x000fe200000000ff */
[C---:B--2---:R-:W-:Y:S01]  /*44f0*/  VIADD R13, R15.reuse, 0x16 ;  /* 0x000000160f0d7836 */ /* 0x044fe20000000000 */
[----:B------:R1:W-:Y:S01]  /*4500*/  @P2 STG.E.U8 desc[UR12][R18.64], R29 ;  /* 0x0000001d12002986 */ /* 0x0003e2000c10110c */
[----:B------:R-:W-:Y:S01]  /*4510*/  ISETP.LT.AND P4, PT, R14, UR7, !P0 ;  /* 0x000000070e007c0c */ /* 0x000fe2000c781270 */
[----:B------:R-:W-:Y:S01]  /*4520*/  VIADD R14, R15, 0x14 ;  /* 0x000000140f0e7836 */ /* 0x000fe20000000000 */
[C---:B------:R-:W-:Y:S01]  /*4530*/  IADD3 R12, P6, R23.reuse, R2, RZ ;  /* 0x00000002170c7210 */ /* 0x040fe20007fde0ff */
[----:B---3--:R-:W-:Y:S01]  /*4540*/  VIADD R17, R23, UR6 ;  /* 0x0000000617117c36 */ /* 0x008fe20008000000 */
[----:B------:R2:W-:Y:S01]  /*4550*/  @P1 STG.E.U8 desc[UR12][R20.64], R31 ;  /* 0x0000001f14001986 */ /* 0x0005e2000c10110c */
[----:B------:R-:W-:-:S02]  /*4560*/  ISETP.LT.AND P1, PT, R13, UR7, !P0 ;  /* 0x000000070d007c0c */ /* 0x000fc4000c721270 */
[----:B------:R-:W-:Y:S02]  /*4570*/  LEA.HI.X.SX32 R13, R23, R0, 0x1, P6 ;  /* 0x00000000170d7211 */ /* 0x000fe400030f0eff */
[C---:B------:R-:W-:Y:S01]  /*4580*/  IADD3 R16, P6, R17.reuse, R2, RZ ;  /* 0x0000000211107210 */ /* 0x040fe20007fde0ff */
[----:B-1----:R-:W-:Y:S01]  /*4590*/  VIADD R19, R17, UR6 ;  /* 0x0000000611137c36 */ /* 0x002fe20008000000 */
[----:B------:R-:W-:Y:S01]  /*45a0*/  ISETP.LT.AND P3, PT, R14, UR7, !P0 ;  /* 0x000000070e007c0c */ /* 0x000fe2000c761270 */
[----:B------:R-:W-:Y:S01]  /*45b0*/  VIADD R14, R15, 0x15 ;  /* 0x000000150f0e7836 */ /* 0x000fe20000000000 */
[----:B------:R-:W-:Y:S01]  /*45c0*/  LEA.HI.X.SX32 R17, R17, R0, 0x1, P6 ;  /* 0x0000000011117211 */ /* 0x000fe200030f0eff */
[C---:B------:R-:W-:Y:S01]  /*45d0*/  VIADD R23, R19.reuse, UR6 ;  /* 0x0000000613177c36 */ /* 0x040fe20008000000 */
[----:B------:R-:W-:Y:S02]  /*45e0*/  IADD3 R18, P6, R19, R2, RZ ;  /* 0x0000000213127210 */ /* 0x000fe40007fde0ff */
[----:B------:R-:W-:Y:S01]  /*45f0*/  ISETP.LT.AND P2, PT, R14, UR7, !P0 ;  /* 0x000000070e007c0c */ /* 0x000fe2000c741270 */
[----:B------:R-:W-:Y:S01]  /*4600*/  VIADD R14, R15, 0x17 ;  /* 0x000000170f0e7836 */ /* 0x000fe20000000000 */
[----:B------:R-:W-:-:S02]  /*4610*/  LEA.HI.X.SX32 R19, R19, R0, 0x1, P6 ;  /* 0x0000000013137211 */ /* 0x000fc400030f0eff */
[----:B--2---:R-:W-:Y:S02]  /*4620*/  IADD3 R20, P6, R23, R2, RZ ;  /* 0x0000000217147210 */ /* 0x004fe40007fde0ff */
[C---:B------:R-:W-:Y:S02]  /*4630*/  PRMT R25, R9.reuse, 0x7770, RZ ;  /* 0x0000777009197816 */ /* 0x040fe400000000ff */
[----:B------:R-:W-:Y:S02]  /*4640*/  PRMT R29, R9, 0x7771, RZ ;  /* 0x00007771091d7816 */ /* 0x000fe400000000ff */
[C---:B------:R-:W-:Y:S01]  /*4650*/  LEA.HI.X.SX32 R21, R23.reuse, R0, 0x1, P6 ;  /* 0x0000000017157211 */ /* 0x040fe200030f0eff */
[----:B------:R-:W-:Y:S01]  /*4660*/  VIADD R23, R23, UR6 ;  /* 0x0000000617177c36 */ /* 0x000fe20008000000 */
[----:B------:R1:W-:Y:S01]  /*4670*/  @P5 STG.E.U8 desc[UR12][R12.64], R25 ;  /* 0x000000190c005986 */ /* 0x0003e2000c10110c */
[----:B------:R-:W-:Y:S02]  /*4680*/  PRMT R27, R10, 0x7770, RZ ;  /* 0x000077700a1b7816 */ /* 0x000fe400000000ff */
[----:B------:R-:W-:Y:S01]  /*4690*/  ISETP.LT.AND P5, PT, R14, UR7, !P0 ;  /* 0x000000070e007c0c */ /* 0x000fe2000c7a1270 */
[----:B------:R2:W-:Y:S01]  /*46a0*/  @P4 STG.E.U8 desc[UR12][R16.64], R29 ;  /* 0x0000001d10004986 */ /* 0x0005e2000c10110c */
[----:B------:R-:W-:-:S03]  /*46b0*/  VIADD R14, R15, 0x18 ;  /* 0x000000180f0e7836 */ /* 0x000fc60000000000 */
[----:B------:R3:W-:Y:S02]  /*46c0*/  @P3 STG.E.U8 desc[UR12][R18.64], R27 ;  /* 0x0000001b12003986 */ /* 0x0007e4000c10110c */
[----:B------:R-:W-:Y:S01]  /*46d0*/  ISETP.LT.AND P4, PT, R14, UR7, !P0 ;  /* 0x000000070e007c0c */ /* 0x000fe2000c781270 */
[C---:B------:R-:W-:Y:S01]  /*46e0*/  VIADD R14, R15.reuse, 0x19 ;  /* 0x000000190f0e7836 */ /* 0x040fe20000000000 */
[----:B-1----:R-:W-:Y:S01]  /*46f0*/  PRMT R25, R10, 0x7771, RZ ;  /* 0x000077710a197816 */ /* 0x002fe200000000ff */
[----:B------:R-:W-:Y:S01]  /*4700*/  VIADD R13, R15, 0x1a ;  /* 0x0000001a0f0d7836 */ /* 0x000fe20000000000 */
[C---:B------:R-:W-:Y:S01]  /*4710*/  IADD3 R12, P6, R23.reuse, R2, RZ ;  /* 0x00000002170c7210 */ /* 0x040fe20007fde0ff */
[----:B--2---:R-:W-:Y:S02]  /*4720*/  VIADD R17, R23, UR6 ;  /* 0x0000000617117c36 */ /* 0x004fe40008000000 */
[----:B------:R1:W-:Y:S01]  /*4730*/  @P2 STG.E.U8 desc[UR12][R20.64], R25 ;  /* 0x0000001914002986 */ /* 0x0003e2000c10110c */
[----:B------:R-:W-:-:S02]  /*4740*/  ISETP.LT.AND P2, PT, R13, UR7, !P0 ;  /* 0x000000070d007c0c */ /* 0x000fc4000c741270 */
[----:B------:R-:W-:Y:S01]  /*4750*/  LEA.HI.X.SX32 R13, R23, R0, 0x1, P6 ;  /* 0x00000000170d7211 */ /* 0x000fe200030f0eff */
[C---:B---3--:R-:W-:Y:S01]  /*4760*/  VIADD R19, R17.reuse, UR6 ;  /* 0x0000000611137c36 */ /* 0x048fe20008000000 */
[----:B------:R-:W-:Y:S02]  /*4770*/  IADD3 R16, P6, R17, R2, RZ ;  /* 0x0000000211107210 */ /* 0x000fe40007fde0ff */
[----:B------:R-:W-:Y:S01]  /*4780*/  ISETP.LT.AND P3, PT, R14, UR7, !P0 ;  /* 0x000000070e007c0c */ /* 0x000fe2000c761270 */
[----:B------:R-:W-:Y:S01]  /*4790*/  VIADD R23, R19, UR6 ;  /* 0x0000000613177c36 */ /* 0x000fe20008000000 */
[----:B------:R-:W-:Y:S01]  /*47a0*/  LEA.HI.X.SX32 R17, R17, R0, 0x1, P6 ;  /* 0x0000000011117211 */ /* 0x000fe200030f0eff */
[----:B------:R-:W-:Y:S01]  /*47b0*/  VIADD R14, R15, 0x1b ;  /* 0x0000001b0f0e7836 */ /* 0x000fe20000000000 */
[----:B------:R-:W-:Y:S02]  /*47c0*/  IADD3 R18, P6, R19, R2, RZ ;  /* 0x0000000213127210 */ /* 0x000fe40007fde0ff */
[----:B------:R-:W-:-:S02]  /*47d0*/  PRMT R27, R11, 0x7770, RZ ;  /* 0x000077700b1b7816 */ /* 0x000fc400000000ff */
[----:B------:R-:W-:Y:S02]  /*47e0*/  LEA.HI.X.SX32 R19, R19, R0, 0x1, P6 ;  /* 0x0000000013137211 */ /* 0x000fe400030f0eff */
[----:B-1----:R-:W-:Y:S01]  /*47f0*/  IADD3 R20, P6, R23, R2, RZ ;  /* 0x0000000217147210 */ /* 0x002fe20007fde0ff */
[----:B------:R1:W-:Y:S01]  /*4800*/  @P1 STG.E.U8 desc[UR12][R12.64], R27 ;  /* 0x0000001b0c001986 */ /* 0x0003e2000c10110c */
[----:B------:R-:W-:Y:S02]  /*4810*/  PRMT R29, R11, 0x7771, RZ ;  /* 0x000077710b1d7816 */ /* 0x000fe400000000ff */
[C---:B------:R-:W-:Y:S01]  /*4820*/  LEA.HI.X.SX32 R21, R23.reuse, R0, 0x1, P6 ;  /* 0x0000000017157211 */ /* 0x040fe200030f0eff */
[----:B------:R-:W-:Y:S01]  /*4830*/  VIADD R23, R23, UR6 ;  /* 0x0000000617177c36 */ /* 0x000fe20008000000 */
[----:B------:R-:W-:Y:S01]  /*4840*/  PRMT R25, R8, 0x7772, RZ ;  /* 0x0000777208197816 */ /* 0x000fe200000000ff */
[----:B------:R2:W-:Y:S01]  /*4850*/  @P5 STG.E.U8 desc[UR12][R16.64], R29 ;  /* 0x0000001d10005986 */ /* 0x0005e2000c10110c */
[----:B------:R-:W-:Y:S01]  /*4860*/  ISETP.LT.AND P1, PT, R14, UR7, !P0 ;  /* 0x000000070e007c0c */ /* 0x000fe2000c721270 */
[----:B------:R-:W-:-:S02]  /*4870*/  VIADD R14, R15, 0x1c ;  /* 0x0000001c0f0e7836 */ /* 0x000fc40000000000 */
[----:B------:R3:W-:Y:S01]  /*4880*/  @P4 STG.E.U8 desc[UR12][R18.64], R25 ;  /* 0x0000001912004986 */ /* 0x0007e2000c10110c */
[----:B-1----:R-:W-:Y:S01]  /*4890*/  PRMT R27, R8, 0x7773, RZ ;  /* 0x00007773081b7816 */ /* 0x002fe200000000ff */
[----:B------:R-:W-:Y:S01]  /*48a0*/  VIADD R8, R15, 0x1e ;  /* 0x0000001e0f087836 */ /* 0x000fe20000000000 */
[C---:B------:R-:W-:Y:S02]  /*48b0*/  IADD3 R12, P6, R23.reuse, R2, RZ ;  /* 0x00000002170c7210 */ /* 0x040fe40007fde0ff */
[----:B------:R-:W-:Y:S01]  /*48c0*/  ISETP.LT.AND P5, PT, R14, UR7, !P0 ;  /* 0x000000070e007c0c */ /* 0x000fe2000c7a1270 */
[----:B------:R1:W-:Y:S01]  /*48d0*/  @P3 STG.E.U8 desc[UR12][R20.64], R27 ;  /* 0x0000001b14003986 */ /* 0x0003e2000c10110c */
[----:B--2---:R-:W-:Y:S01]  /*48e0*/  VIADD R17, R23, UR6 ;  /* 0x0000000617117c36 */ /* 0x004fe20008000000 */
[----:B------:R-:W-:Y:S01]  /*48f0*/  ISETP.LT.AND P3, PT, R8, UR7, !P0 ;  /* 0x0000000708007c0c */ /* 0x000fe2000c761270 */
[----:B------:R-:W-:Y:S01]  /*4900*/  VIADD R14, R15, 0x1d ;  /* 0x0000001d0f0e7836 */ /* 0x000fe20000000000 */
[----:B------:R-:W-:Y:S01]  /*4910*/  LEA.HI.X.SX32 R13, R23, R0, 0x1, P6 ;  /* 0x00000000170d7211 */ /* 0x000fe200030f0eff */
[C---:B---3--:R-:W-:Y:S01]  /*4920*/  VIADD R19, R17.reuse, UR6 ;  /* 0x0000000611137c36 */ /* 0x048fe20008000000 */
[----:B------:R-:W-:-:S02]  /*4930*/  IADD3 R8, P6, R17, R2, RZ ;  /* 0x0000000211087210 */ /* 0x000fc40007fde0ff */
[C---:B------:R-:W-:Y:S02]  /*4940*/  PRMT R25, R9.reuse, 0x7772, RZ ;  /* 0x0000777209197816 */ /* 0x040fe400000000ff */
[----:B------:R-:W-:Y:S02]  /*4950*/  PRMT R23, R9, 0x7773, RZ ;  /* 0x0000777309177816 */ /* 0x000fe400000000ff */
[----:B------:R-:W-:Y:S01]  /*4960*/  LEA.HI.X.SX32 R9, R17, R0, 0x1, P6 ;  /* 0x0000000011097211 */ /* 0x000fe200030f0eff */
[C---:B-1----:R-:W-:Y:S01]  /*4970*/  VIADD R21, R19.reuse, UR6 ;  /* 0x0000000613157c36 */ /* 0x042fe20008000000 */
[----:B------:R-:W-:Y:S01]  /*4980*/  IADD3 R16, P6, R19, R2, RZ ;  /* 0x0000000213107210 */ /* 0x000fe20007fde0ff */
[----:B------:R1:W-:Y:S01]  /*4990*/  @P2 STG.E.U8 desc[UR12][R12.64], R25 ;  /* 0x000000190c002986 */ /* 0x0003e2000c10110c */
[----:B------:R-:W-:Y:S01]  /*49a0*/  ISETP.LT.AND P4, PT, R14, UR7, !P0 ;  /* 0x000000070e007c0c */ /* 0x000fe2000c781270 */
[----:B------:R-:W-:Y:S01]  /*49b0*/  VIADD R14, R15, 0x1f ;  /* 0x0000001f0f0e7836 */ /* 0x000fe20000000000 */
[----:B------:R-:W-:Y:S01]  /*49c0*/  LEA.HI.X.SX32 R17, R19, R0, 0x1, P6 ;  /* 0x0000000013117211 */ /* 0x000fe200030f0eff */
[----:B------:R2:W-:Y:S01]  /*49d0*/  @P1 STG.E.U8 desc[UR12][R8.64], R23 ;  /* 0x0000001708001986 */ /* 0x0005e2000c10110c */
[----:B------:R-:W-:-:S02]  /*49e0*/  IADD3 R18, P6, R21, R2, RZ ;  /* 0x0000000215127210 */ /* 0x000fc40007fde0ff */
[----:B------:R-:W-:Y:S02]  /*49f0*/  PRMT R27, R10, 0x7772, RZ ;  /* 0x000077720a1b7816 */ /* 0x000fe400000000ff */
[C---:B------:R-:W-:Y:S01]  /*4a00*/  LEA.HI.X.SX32 R19, R21.reuse, R0, 0x1, P6 ;  /* 0x0000000015137211 */ /* 0x040fe200030f0eff */
[----:B------:R-:W-:Y:S01]  /*4a10*/  VIADD R21, R21, UR6 ;  /* 0x0000000615157c36 */ /* 0x000fe20008000000 */
[----:B------:R-:W-:Y:S01]  /*4a20*/  ISETP.LT.AND P2, PT, R14, UR7, !P0 ;  /* 0x000000070e007c0c */ /* 0x000fe2000c741270 */
[----:B------:R3:W-:Y:S01]  /*4a30*/  @P5 STG.E.U8 desc[UR12][R16.64], R27 ;  /* 0x0000001b10005986 */ /* 0x0007e2000c10110c */
[----:B-1----:R-:W-:Y:S01]  /*4a40*/  PRMT R25, R10, 0x7773, RZ ;  /* 0x000077730a197816 */ /* 0x002fe200000000ff */
[----:B------:R-:W-:Y:S02]  /*4a50*/  VIADD R13, R21, UR6 ;  /* 0x00000006150d7c36 */ /* 0x000fe40008000000 */
[----:B--2---:R-:W-:Y:S01]  /*4a60*/  VIADD R9, R15, 0x22 ;  /* 0x000000220f097836 */ /* 0x004fe20000000000 */
[----:B------:R-:W-:Y:S01]  /*4a70*/  IADD3 R8, P6, R21, R2, RZ ;  /* 0x0000000215087210 */ /* 0x000fe20007fde0ff */
[----:B------:R1:W-:Y:S01]  /*4a80*/  @P4 STG.E.U8 desc[UR12][R18.64], R25 ;  /* 0x0000001912004986 */ /* 0x0003e2000c10110c */
[----:B------:R-:W-:Y:S01]  /*4a90*/  VIADD R12, R15, 0x23 ;  /* 0x000000230f0c7836 */ /* 0x000fe20000000000 */
[----:B------:R-:W-:Y:S01]  /*4aa0*/  PRMT R23, R11, 0x7773, RZ ;  /* 0x000077730b177816 */ /* 0x000fe200000000ff */
[----:B------:R-:W-:Y:S01]  /*4ab0*/  VIADD R14, R15, 0x20 ;  /* 0x000000200f0e7836 */ /* 0x000fe20000000000 */
[----:B------:R-:W-:-:S02]  /*4ac0*/  ISETP.LT.AND P4, PT, R9, UR7, !P0 ;  /* 0x0000000709007c0c */ /* 0x000fc4000c781270 */
[----:B------:R-:W-:Y:S01]  /*4ad0*/  LEA.HI.X.SX32 R9, R21, R0, 0x1, P6 ;  /* 0x0000000015097211 */ /* 0x000fe200030f0eff */
[----:B---3--:R-:W-:Y:S01]  /*4ae0*/  VIADD R17, R13, UR6 ;  /* 0x000000060d117c36 */ /* 0x008fe20008000000 */
[----:B------:R-:W-:Y:S02]  /*4af0*/  PRMT R21, R11, 0x7772, RZ ;  /* 0x000077720b157816 */ /* 0x000fe400000000ff */
[C---:B------:R-:W-:Y:S02]  /*4b00*/  IADD3 R10, P6, R13.reuse, R2, RZ ;  /* 0x000000020d0a7210 */ /* 0x040fe40007fde0ff */
[----:B------:R-:W-:Y:S01]  /*4b10*/  ISETP.LT.AND P1, PT, R14, UR7, !P0 ;  /* 0x000000070e007c0c */ /* 0x000fe2000c721270 */
[----:B------:R2:W-:Y:S01]  /*4b20*/  @P3 STG.E.U8 desc[UR12][R8.64], R21 ;  /* 0x0000001508003986 */ /* 0x0005e2000c10110c */
[----:B------:R-:W-:Y:S01]  /*4b30*/  LEA.HI.X.SX32 R11, R13, R0, 0x1, P6 ;  /* 0x000000000d0b7211 */ /* 0x000fe200030f0eff */
[----:B------:R-:W-:Y:S01]  /*4b40*/  VIADD R14, R15, 0x21 ;  /* 0x000000210f0e7836 */ /* 0x000fe20000000000 */
[----:B------:R-:W-:-:S02]  /*4b50*/  ISETP.LT.AND P3, PT, R12, UR7, !P0 ;  /* 0x000000070c007c0c */ /* 0x000fc4000c761270 */
[C---:B------:R-:W-:Y:S01]  /*4b60*/  IADD3 R12, P6, R17.reuse, R2, RZ ;  /* 0x00000002110c7210 */ /* 0x040fe20007fde0ff */
[----:B------:R3:W-:Y:S01]  /*4b70*/  @P2 STG.E.U8 desc[UR12][R10.64], R23 ;  /* 0x000000170a002986 */ /* 0x0007e2000c10110c */
[----:B0-----:R-:W-:Y:S02]  /*4b80*/  PRMT R27, R4, 0x7770, RZ ;  /* 0x00007770041b7816 */ /* 0x001fe400000000ff */
[C---:B------:R-:W-:Y:S01]  /*4b90*/  LEA.HI.X.SX32 R13, R17.reuse, R0, 0x1, P6 ;  /* 0x00000000110d7211 */ /* 0x040fe200030f0eff */
[----:B------:R-:W-:Y:S01]  /*4ba0*/  VIADD R17, R17, UR6 ;  /* 0x0000000611117c36 */ /* 0x000fe20008000000 */
[----:B------:R-:W-:Y:S01]  /*4bb0*/  ISETP.LT.AND P5, PT, R14, UR7, !P0 ;  /* 0x000000070e007c0c */ /* 0x000fe2000c7a1270 */
[----:B------:R-:W-:Y:S01]  /*4bc0*/  VIADD R14, R15, 0x24 ;  /* 0x000000240f0e7836 */ /* 0x000fe20000000000 */
[----:B-1----:R-:W-:Y:S01]  /*4bd0*/  PRMT R25, R5, 0x7770, RZ ;  /* 0x0000777005197816 */ /* 0x002fe200000000ff */
[C---:B------:R-:W-:Y:S01]  /*4be0*/  VIADD R19, R17.reuse, UR6 ;  /* 0x0000000611137c36 */ /* 0x040fe20008000000 */
[----:B--2---:R-:W-:Y:S01]  /*4bf0*/  IADD3 R8, P6, R17, R2, RZ ;  /* 0x0000000211087210 */ /* 0x004fe20007fde0ff */
[----:B------:R0:W-:Y:S01]  /*4c00*/  @P1 STG.E.U8 desc[UR12][R12.64], R27 ;  /* 0x0000001b0c001986 */ /* 0x0001e2000c10110c */
[----:B------:R-:W-:Y:S01]  /*4c10*/  ISETP.LT.AND P2, PT, R14, UR7, !P0 ;  /* 0x000000070e007c0c */ /* 0x000fe2000c741270 */
[----:B------:R-:W-:Y:S01]  /*4c20*/  VIADD R14, R15, 0x25 ;  /* 0x000000250f0e7836 */ /* 0x000fe20000000000 */
[----:B------:R-:W-:Y:S01]  /*4c30*/  LEA.HI.X.SX32 R9, R17, R0, 0x1, P6 ;  /* 0x0000000011097211 */ /* 0x000fe200030f0eff */
[C---:B------:R-:W-:Y:S01]  /*4c40*/  VIADD R17, R19.reuse, UR6 ;  /* 0x0000000613117c36 */ /* 0x040fe20008000000 */
[----:B---3--:R-:W-:-:S02]  /*4c50*/  IADD3 R10, P6, R19, R2, RZ ;  /* 0x00000002130a7210 */ /* 0x008fc40007fde0ff */
[----:B------:R-:W-:Y:S02]  /*4c60*/  PRMT R23, R4, 0x7771, RZ ;  /* 0x0000777104177816 */ /* 0x000fe400000000ff */
[----:B------:R-:W-:Y:S01]  /*4c70*/  LEA.HI.X.SX32 R11, R19, R0, 0x1, P6 ;  /* 0x00000000130b7211 */ /* 0x000fe200030f0eff */
[----:B------:R-:W-:Y:S01]  /*4c80*/  VIADD R19, R17, UR6 ;  /* 0x0000000611137c36 */ /* 0x000fe20008000000 */
[----:B------:R-:W-:Y:S01]  /*4c90*/  PRMT R21, R5, 0x7771, RZ ;  /* 0x0000777105157816 */ /* 0x000fe200000000ff */
[----:B------:R1:W-:Y:S01]  /*4ca0*/  @P5 STG.E.U8 desc[UR12][R8.64], R23 ;  /* 0x0000001708005986 */ /* 0x0003e2000c10110c */
[C---:B0-----:R-:W-:Y:S02]  /*4cb0*/  IADD3 R12, P6, R17.reuse, R2, RZ ;  /* 0x00000002110c7210 */ /* 0x041fe40007fde0ff */
[----:B------:R-:W-:Y:S01]  /*4cc0*/  ISETP.LT.AND P1, PT, R14, UR7, !P0 ;  /* 0x000000070e007c0c */ /* 0x000fe2000c721270 */
[----:B------:R0:W-:Y:S01]  /*4cd0*/  @P4 STG.E.U8 desc[UR12][R10.64], R25 ;  /* 0x000000190a004986 */ /* 0x0001e2000c10110c */
[----:B------:R-:W-:Y:S01]  /*4ce0*/  LEA.HI.X.SX32 R13, R17, R0, 0x1, P6 ;  /* 0x00000000110d7211 */ /* 0x000fe200030f0eff */
[----:B------:R-:W-:Y:S01]  /*4cf0*/  VIADD R14, R15, 0x26 ;  /* 0x000000260f0e7836 */ /* 0x000fe20000000000 */
[----:B------:R-:W-:-:S02]  /*4d00*/  IADD3 R16, P6, R19, R2, RZ ;  /* 0x0000000213107210 */ /* 0x000fc40007fde0ff */
[----:B------:R-:W-:Y:S01]  /*4d10*/  PRMT R27, R4, 0x7773, RZ ;  /* 0x00007773041b7816 */ /* 0x000fe200000000ff */
[----:B------:R2:W-:Y:S01]  /*4d20*/  @P3 STG.E.U8 desc[UR12][R12.64], R21 ;  /* 0x000000150c003986 */ /* 0x0005e2000c10110c */
[C---:B------:R-:W-:Y:S01]  /*4d30*/  LEA.HI.X.SX32 R17, R19.reuse, R0, 0x1, P6 ;  /* 0x0000000013117211 */ /* 0x040fe200030f0eff */
[----:B------:R-:W-:Y:S01]  /*4d40*/  VIADD R19, R19, UR6 ;  /* 0x0000000613137c36 */ /* 0x000fe20008000000 */
[----:B-1----:R-:W-:Y:S01]  /*4d50*/  PRMT R23, R6, 0x7770, RZ ;  /* 0x0000777006177816 */ /* 0x002fe200000000ff */
[----:B------:R-:W-:Y:S01]  /*4d60*/  VIADD R9, R15, 0x29 ;  /* 0x000000290f097836 */ /* 0x000fe20000000000 */
[----:B------:R-:W-:Y:S01]  /*4d70*/  ISETP.LT.AND P5, PT, R14, UR7, !P0 ;  /* 0x000000070e007c0c */ /* 0x000fe2000c7a1270 */
[C---:B0-----:R-:W-:Y:S01]  /*4d80*/  VIADD R11, R19.reuse, UR6 ;  /* 0x00000006130b7c36 */ /* 0x041fe20008000000 */
[----:B------:R-:W-:Y:S01]  /*4d90*/  IADD3 R8, P6, R19, R2, RZ ;  /* 0x0000000213087210 */ /* 0x000fe20007fde0ff */
[----:B------:R0:W-:Y:S01]  /*4da0*/  @P2 STG.E.U8 desc[UR12][R16.64], R23 ;  /* 0x0000001710002986 */ /* 0x0001e2000c10110c */
[----:B------:R-:W-:Y:S01]  /*4db0*/  ISETP.LT.AND P2, PT, R9, UR7, !P0 ;  /* 0x0000000709007c0c */ /* 0x000fe2000c741270 */
[----:B------:R-:W-:Y:S01]  /*4dc0*/  VIADD R14, R15, 0x27 ;  /* 0x000000270f0e7836 */ /* 0x000fe20000000000 */
[----:B------:R-:W-:Y:S01]  /*4dd0*/  LEA.HI.X.SX32 R9, R19, R0, 0x1, P6 ;  /* 0x0000000013097211 */ /* 0x000fe200030f0eff */
[C---:B--2---:R-:W-:Y:S01]  /*4de0*/  VIADD R13, R11.reuse, UR6 ;  /* 0x000000060b0d7c36 */ /* 0x044fe20008000000 */
[----:B------:R-:W-:-:S02]  /*4df0*/  IADD3 R10, P6, R11, R2, RZ ;  /* 0x000000020b0a7210 */ /* 0x000fc40007fde0ff */
[----:B------:R-:W-:Y:S01]  /*4e00*/  ISETP.LT.AND P4, PT, R14, UR7, !P0 ;  /* 0x000000070e007c0c */ /* 0x000fe2000c781270 */
[----:B------:R-:W-:Y:S01]  /*4e10*/  VIADD R19, R13, UR6 ;  /* 0x000000060d137c36 */ /* 0x000fe20008000000 */
[----:B------:R-:W-:Y:S01]  /*4e20*/  LEA.HI.X.SX32 R11, R11, R0, 0x1, P6 ;  /* 0x000000000b0b7211 */ /* 0x000fe200030f0eff */
[----:B------:R-:W-:Y:S01]  /*4e30*/  VIADD R14, R15, 0x28 ;  /* 0x000000280f0e7836 */ /* 0x000fe20000000000 */
[C---:B------:R-:W-:Y:S02]  /*4e40*/  IADD3 R12, P6, R13.reuse, R2, RZ ;  /* 0x000000020d0c7210 */ /* 0x040fe40007fde0ff */
[----:B------:R-:W-:Y:S02]  /*4e50*/  PRMT R21, R6, 0x7771, RZ ;  /* 0x0000777106157816 */ /* 0x000fe400000000ff */
[----:B------:R-:W-:Y:S02]  /*4e60*/  LEA.HI.X.SX32 R13, R13, R0, 0x1, P6 ;  /* 0x000000000d0d7211 */ /* 0x000fe400030f0eff */
[----:B0-----:R-:W-:Y:S01]  /*4e70*/  IADD3 R16, P6, R19, R2, RZ ;  /* 0x0000000213107210 */ /* 0x001fe20007fde0ff */
[----:B------:R0:W-:Y:S01]  /*4e80*/  @P1 STG.E.U8 desc[UR12][R8.64], R21 ;  /* 0x0000001508001986 */ /* 0x0001e2000c10110c */
[----:B------:R-:W-:Y:S01]  /*4e90*/  ISETP.LT.AND P3, PT, R14, UR7, !P0 ;  /* 0x000000070e007c0c */ /* 0x000fe2000c761270 */
[----:B------:R-:W-:Y:S01]  /*4ea0*/  VIADD R14, R15, 0x2a ;  /* 0x0000002a0f0e7836 */ /* 0x000fe20000000000 */
[C---:B------:R-:W-:Y:S01]  /*4eb0*/  LEA.HI.X.SX32 R17, R19.reuse, R0, 0x1, P6 ;  /* 0x0000000013117211 */ /* 0x040fe200030f0eff */
[----:B------:R-:W-:Y:S01]  /*4ec0*/  VIADD R19, R19, UR6 ;  /* 0x0000000613137c36 */ /* 0x000fe20008000000 */
[----:B------:R-:W-:-:S02]  /*4ed0*/  PRMT R25, R7, 0x7770, RZ ;  /* 0x0000777007197816 */ /* 0x000fc400000000ff */
[----:B------:R-:W-:Y:S02]  /*4ee0*/  PRMT R23, R7, 0x7771, RZ ;  /* 0x0000777107177816 */ /* 0x000fe400000000ff */
[C---:B------:R-:W-:Y:S01]  /*4ef0*/  IADD3 R18, P6, R19.reuse, R2, RZ ;  /* 0x0000000213127210 */ /* 0x040fe20007fde0ff */
[----:B------:R1:W-:Y:S01]  /*4f00*/  @P5 STG.E.U8 desc[UR12][R10.64], R25 ;  /* 0x000000190a005986 */ /* 0x0003e2000c10110c */
[----:B------:R-:W-:Y:S01]  /*4f10*/  ISETP.LT.AND P1, PT, R14, UR7, !P0 ;  /* 0x000000070e007c0c */ /* 0x000fe2000c721270 */
[----:B0-----:R-:W-:Y:S01]  /*4f20*/  VIADD R9, R19, UR6 ;  /* 0x0000000613097c36 */ /* 0x001fe20008000000 */
[----:B------:R-:W-:Y:S01]  /*4f30*/  PRMT R21, R4, 0x7772, RZ ;  /* 0x0000777204157816 */ /* 0x000fe200000000ff */
[----:B------:R-:W-:Y:S01]  /*4f40*/  VIADD R8, R15, 0x2d ;  /* 0x0000002d0f087836 */ /* 0x000fe20000000000 */
[----:B------:R0:W-:Y:S01]  /*4f50*/  @P4 STG.E.U8 desc[UR12][R12.64], R23 ;  /* 0x000000170c004986 */ /* 0x0001e2000c10110c */
[----:B------:R-:W-:Y:S01]  /*4f60*/  LEA.HI.X.SX32 R19, R19, R0, 0x1, P6 ;  /* 0x0000000013137211 */ /* 0x000fe200030f0eff */
[----:B------:R-:W-:-:S02]  /*4f70*/  VIADD R14, R15, 0x2b ;  /* 0x0000002b0f0e7836 */ /* 0x000fc40000000000 */
[----:B------:R2:W-:Y:S01]  /*4f80*/  @P3 STG.E.U8 desc[UR12][R16.64], R21 ;  /* 0x0000001510003986 */ /* 0x0005e2000c10110c */
[----:B------:R-:W-:Y:S01]  /*4f90*/  ISETP.LT.AND P3, PT, R8, UR7, !P0 ;  /* 0x0000000708007c0c */ /* 0x000fe2000c761270 */
[----:B------:R-:W-:Y:S01]  /*4fa0*/  VIADD R8, R15, 0x2e ;  /* 0x0000002e0f087836 */ /* 0x000fe20000000000 */
[----:B-1----:R-:W-:Y:S01]  /*4fb0*/  PRMT R25, R5, 0x7772, RZ ;  /* 0x0000777205197816 */ /* 0x002fe200000000ff */
[----:B------:R-:W-:Y:S01]  /*4fc0*/  VIADD R11, R9, UR6 ;  /* 0x00000006090b7c36 */ /* 0x000fe20008000000 */
[----:B------:R1:W-:Y:S01]  /*4fd0*/  @P2 STG.E.U8 desc[UR12][R18.64], R27 ;  /* 0x0000001b12002986 */ /* 0x0003e2000c10110c */
[----:B------:R-:W-:Y:S01]  /*4fe0*/  VIADD R4, R15, 0x2f ;  /* 0x0000002f0f047836 */ /* 0x000fe20000000000 */
[----:B------:R-:W-:Y:S02]  /*4ff0*/  ISETP.LT.AND P2, PT, R8, UR7, !P0 ;  /* 0x0000000708007c0c */ /* 0x000fe4000c741270 */
[----:B0-----:R-:W-:Y:S02]  /*5000*/  IADD3 R12, P6, R9, R2, RZ ;  /* 0x00000002090c7210 */ /* 0x001fe40007fde0ff */
[----:B------:R-:W-:Y:S01]  /*5010*/  ISETP.LT.AND P5, PT, R14, UR7, !P0 ;  /* 0x000000070e007c0c */ /* 0x000fe2000c7a1270 */
[----:B--2---:R-:W-:Y:S01]  /*5020*/  VIADD R21, R11, UR6 ;  /* 0x000000060b157c36 */ /* 0x004fe20008000000 */
[----:B------:R-:W-:Y:S01]  /*5030*/  LEA.HI.X.SX32 R13, R9, R0, 0x1, P6 ;  /* 0x00000000090d7211 */ /* 0x000fe200030f0eff */
[----:B------:R-:W-:Y:S01]  /*5040*/  VIADD R14, R15, 0x2c ;  /* 0x0000002c0f0e7836 */ /* 0x000fe20000000000 */
[----:B------:R-:W-:Y:S01]  /*5050*/  IADD3 R16, P6, R11, R2, RZ ;  /* 0x000000020b107210 */ /* 0x000fe20007fde0ff */
[----:B-1----:R-:W-:-:S02]  /*5060*/  VIADD R19, R21, UR6 ;  /* 0x0000000615137c36 */ /* 0x002fc40008000000 */
[----:B------:R0:W-:Y:S01]  /*5070*/  @P1 STG.E.U8 desc[UR12][R12.64], R25 ;  /* 0x000000190c001986 */ /* 0x0001e2000c10110c */
[----:B------:R-:W-:Y:S02]  /*5080*/  LEA.HI.X.SX32 R17, R11, R0, 0x1, P6 ;  /* 0x000000000b117211 */ /* 0x000fe400030f0eff */
[----:B------:R-:W-:Y:S01]  /*5090*/  ISETP.LT.AND P1, PT, R4, UR7, !P0 ;  /* 0x0000000704007c0c */ /* 0x000fe2000c721270 */
[----:B------:R1:W2:Y:S01]  /*50a0*/  LDS.128 R8, [R3] ;  /* 0x0000000003087984 */ /* 0x0002a20000000c00 */
[----:B------:R-:W-:Y:S02]  /*50b0*/  IADD3 R4, P6, R21, R2, RZ ;  /* 0x0000000215047210 */ /* 0x000fe40007fde0ff */
[----:B------:R-:W-:Y:S02]  /*50c0*/  PRMT R23, R5, 0x7773, RZ ;  /* 0x0000777305177816 */ /* 0x000fe400000000ff */
[----:B------:R-:W-:Y:S02]  /*50d0*/  LEA.HI.X.SX32 R5, R21, R0, 0x1, P6 ;  /* 0x0000000015057211 */ /* 0x000fe400030f0eff */
[----:B------:R-:W-:Y:S01]  /*50e0*/  ISETP.LT.AND P4, PT, R14, UR7, !P0 ;  /* 0x000000070e007c0c */ /* 0x000fe2000c781270 */
[----:B------:R3:W-:Y:S01]  /*50f0*/  @P5 STG.E.U8 desc[UR12][R16.64], R23 ;  /* 0x0000001710005986 */ /* 0x0007e2000c10110c */
[----:B0-----:R-:W-:Y:S01]  /*5100*/  IADD3 R12, P6, R19, R2, RZ ;  /* 0x00000002130c7210 */ /* 0x001fe20007fde0ff */
[C---:B-1----:R-:W-:Y:S01]  /*5110*/  VIADD R3, R15.reuse, 0x32 ;  /* 0x000000320f037836 */ /* 0x042fe20000000000 */
[C---:B------:R-:W-:Y:S01]  /*5120*/  PRMT R25, R6.reuse, 0x7772, RZ ;  /* 0x0000777206197816 */ /* 0x040fe200000000ff */
[----:B------:R-:W-:Y:S01]  /*5130*/  VIADD R14, R15, 0x30 ;  /* 0x000000300f0e7836 */ /* 0x000fe20000000000 */
[C---:B------:R-:W-:Y:S01]  /*5140*/  LEA.HI.X.SX32 R13, R19.reuse, R0, 0x1, P6 ;  /* 0x00000000130d7211 */ /* 0x040fe200030f0eff */
[----:B------:R-:W-:Y:S01]  /*5150*/  VIADD R19, R19, UR6 ;  /* 0x0000000613137c36 */ /* 0x000fe20008000000 */
[----:B------:R-:W-:-:S02]  /*5160*/  PRMT R27, R6, 0x7773, RZ ;  /* 0x00007773061b7816 */ /* 0x000fc400000000ff */
[----:B------:R-:W-:Y:S01]  /*5170*/  ISETP.LT.AND P5, PT, R14, UR7, !P0 ;  /* 0x000000070e007c0c */ /* 0x000fe2000c7a1270 */
[C---:B------:R-:W-:Y:S01]  /*5180*/  VIADD R21, R19.reuse, UR6 ;  /* 0x0000000613157c36 */ /* 0x040fe20008000000 */
[----:B---3--:R-:W-:Y:S01]  /*5190*/  IADD3 R16, P6, R19, R2, RZ ;  /* 0x0000000213107210 */ /* 0x008fe20007fde0ff */
[----:B------:R0:W-:Y:S01]  /*51a0*/  @P4 STG.E.U8 desc[UR12][R4.64], R25 ;  /* 0x0000001904004986 */ /* 0x0001e2000c10110c */
[----:B------:R-:W-:Y:S01]  /*51b0*/  PRMT R23, R7, 0x7773, RZ ;  /* 0x0000777307177816 */ /* 0x000fe200000000ff */
[----:B------:R-:W-:Y:S01]  /*51c0*/  VIADD R14, R15, 0x31 ;  /* 0x000000310f0e7836 */ /* 0x000fe20000000000 */
[----:B------:R-:W-:Y:S01]  /*51d0*/  LEA.HI.X.SX32 R17, R19, R0, 0x1, P6 ;  /* 0x0000000013117211 */ /* 0x000fe200030f0eff */
[----:B------:R1:W-:Y:S01]  /*51e0*/  @P3 STG.E.U8 desc[UR12][R12.64], R27 ;  /* 0x0000001b0c003986 */ /* 0x0003e2000c10110c */
[----:B------:R-:W-:Y:S01]  /*51f0*/  ISETP.LT.AND P3, PT, R3, UR7, !P0 ;  /* 0x0000000703007c0c */ /* 0x000fe2000c761270 */
[----:B------:R-:W-:Y:S01]  /*5200*/  VIADD R3, R15, 0x33 ;  /* 0x000000330f037836 */ /* 0x000fe20000000000 */
[----:B------:R-:W-:-:S02]  /*5210*/  ISETP.LT.AND P4, PT, R14, UR7, !P0 ;  /* 0x000000070e007c0c */ /* 0x000fc4000c781270 */
[----:B0-----:R-:W-:Y:S01]  /*5220*/  PRMT R25, R7, 0x7772, RZ ;  /* 0x0000777207197816 */ /* 0x001fe200000000ff */
[C---:B------:R-:W-:Y:S01]  /*5230*/  VIADD R7, R21.reuse, UR6 ;  /* 0x0000000615077c36 */ /* 0x040fe20008000000 */
[----:B------:R-:W-:-:S03]  /*5240*/  IADD3 R4, P6, R21, R2, RZ ;  /* 0x0000000215047210 */ /* 0x000fc60007fde0ff */
[----:B------:R-:W-:Y:S01]  /*5250*/  VIADD R19, R7, UR6 ;  /* 0x0000000607137c36 */ /* 0x000fe20008000000 */
[----:B------:R-:W-:Y:S01]  /*5260*/  LEA.HI.X.SX32 R5, R21, R0, 0x1, P6 ;  /* 0x0000000015057211 */ /* 0x000fe200030f0eff */
[----:B------:R-:W-:Y:S01]  /*5270*/  @P2 STG.E.U8 desc[UR12][R16.64], R25 ;  /* 0x0000001910002986 */ /* 0x000fe2000c10110c */
[----:B------:R-:W-:Y:S02]  /*5280*/  IADD3 R6, P6, R7, R2, RZ ;  /* 0x0000000207067210 */ /* 0x000fe40007fde0ff */
[----:B------:R-:W-:Y:S01]  /*5290*/  ISETP.LT.AND P2, PT, R3, UR7, !P0 ;  /* 0x0000000703007c0c */ /* 0x000fe2000c741270 */
[----:B------:R-:W-:Y:S01]  /*52a0*/  VIADD R3, R15, 0x34 ;  /* 0x000000340f037836 */ /* 0x000fe20000000000 */
[----:B------:R-:W-:Y:S01]  /*52b0*/  LEA.HI.X.SX32 R7, R7, R0, 0x1, P6 ;  /* 0x0000000007077211 */ /* 0x000fe200030f0eff */
[----:B------:R0:W-:Y:S01]  /*52c0*/  @P1 STG.E.U8 desc[UR12][R4.64], R23 ;  /* 0x0000001704001986 */ /* 0x0001e2000c10110c */
[----:B-1----:R-:W-:Y:S02]  /*52d0*/  IADD3 R12, P6, R19, R2, RZ ;  /* 0x00000002130c7210 */ /* 0x002fe40007fde0ff */
[----:B--2---:R-:W-:-:S02]  /*52e0*/  PRMT R27, R8, 0x7770, RZ ;  /* 0x00007770081b7816 */ /* 0x004fc400000000ff */
[----:B------:R-:W-:Y:S01]  /*52f0*/  ISETP.LT.AND P1, PT, R3, UR7, !P0 ;  /* 0x0000000703007c0c */ /* 0x000fe2000c721270 */
[----:B------:R-:W-:Y:S01]  /*5300*/  VIADD R3, R15, 0x35 ;  /* 0x000000350f037836 */ /* 0x000fe20000000000 */
[C---:B------:R-:W-:Y:S01]  /*5310*/  LEA.HI.X.SX32 R13, R19.reuse, R0, 0x1, P6 ;  /* 0x00000000130d7211 */ /* 0x040fe200030f0eff */
[----:B------:R-:W-:Y:S01]  /*5320*/  VIADD R19, R19, UR6 ;  /* 0x0000000613137c36 */ /* 0x000fe20008000000 */
[----:B------:R1:W-:Y:S01]  /*5330*/  @P5 STG.E.U8 desc[UR12][R6.64], R27 ;  /* 0x0000001b06005986 */ /* 0x0003e2000c10110c */
[----:B------:R-:W-:Y:S02]  /*5340*/  PRMT R21, R8, 0x7771, RZ ;  /* 0x0000777108157816 */ /* 0x000fe400000000ff */
[----:B------:R-:W-:Y:S01]  /*5350*/  ISETP.LT.AND P5, PT, R3, UR7, !P0 ;  /* 0x0000000703007c0c */ /* 0x000fe2000c7a1270 */
[----:B------:R-:W-:Y:S01]  /*5360*/  VIADD R3, R15, 0x36 ;  /* 0x000000360f037836 */ /* 0x000fe20000000000 */
[C---:B0-----:R-:W-:Y:S01]  /*5370*/  IADD3 R4, P6, R19.reuse, R2, RZ ;  /* 0x0000000213047210 */ /* 0x041fe20007fde0ff */
[----:B------:R-:W-:Y:S01]  /*5380*/  VIADD R17, R19, UR6 ;  /* 0x0000000613117c36 */ /* 0x000fe20008000000 */
[----:B------:R0:W-:Y:S01]  /*5390*/  @P4 STG.E.U8 desc[UR12][R12.64], R21 ;  /* 0x000000150c004986 */ /* 0x0001e2000c10110c */
[----:B------:R-:W-:-:S02]  /*53a0*/  PRMT R25, R9, 0x7771, RZ ;  /* 0x0000777109197816 */ /* 0x000fc400000000ff */
[----:B------:R-:W-:Y:S01]  /*53b0*/  LEA.HI.X.SX32 R5, R19, R0, 0x1, P6 ;  /* 0x0000000013057211 */ /* 0x000fe200030f0eff */
[----:B------:R-:W-:Y:S01]  /*53c0*/  VIADD R19, R17, UR6 ;  /* 0x0000000611137c36 */ /* 0x000fe20008000000 */
[----:B------:R-:W-:Y:S01]  /*53d0*/  ISETP.LT.AND P4, PT, R3, UR7, !P0 ;  /* 0x0000000703007c0c */ /* 0x000fe2000c781270 */
[----:B------:R-:W-:Y:S01]  /*53e0*/  VIADD R3, R15, 0x37 ;  /* 0x000000370f037836 */ /* 0x000fe20000000000 */
[----:B-1----:R-:W-:Y:S02]  /*53f0*/  IADD3 R6, P6, R17, R2, RZ ;  /* 0x0000000211067210 */ /* 0x002fe40007fde0ff */
[----:B------:R-:W-:Y:S02]  /*5400*/  PRMT R27, R9, 0x7770, RZ ;  /* 0x00007770091b7816 */ /* 0x000fe400000000ff */
[----:B------:R-:W-:Y:S01]  /*5410*/  LEA.HI.X.SX32 R7, R17, R0, 0x1, P6 ;  /* 0x0000000011077211 */ /* 0x000fe200030f0eff */
[C---:B0-----:R-:W-:Y:S01]  /*5420*/  VIADD R21, R19.reuse, UR6 ;  /* 0x0000000613157c36 */ /* 0x041fe20008000000 */
[----:B------:R-:W-:Y:S01]  /*5430*/  IADD3 R12, P6, R19, R2, RZ ;  /* 0x00000002130c7210 */ /* 0x000fe20007fde0ff */
[----:B------:R0:W-:Y:S01]  /*5440*/  @P3 STG.E.U8 desc[UR12][R4.64], R27 ;  /* 0x0000001b04003986 */ /* 0x0001e2000c10110c */
[----:B------:R-:W-:Y:S01]  /*5450*/  ISETP.LT.AND P3, PT, R3, UR7, !P0 ;  /* 0x0000000703007c0c */ /* 0x000fe2000c761270 */
[----:B------:R-:W-:Y:S01]  /*5460*/  VIADD R3, R15, 0x38 ;  /* 0x000000380f037836 */ /* 0x000fe20000000000 */
[----:B------:R-:W-:Y:S01]  /*5470*/  LEA.HI.X.SX32 R13, R19, R0, 0x1, P6 ;  /* 0x00000000130d7211 */ /* 0x000fe200030f0eff */
[----:B------:R1:W-:Y:S01]  /*5480*/  @P2 STG.E.U8 desc[UR12][R6.64], R25 ;  /* 0x0000001906002986 */ /* 0x0003e2000c10110c */
[----:B------:R-:W-:-:S02]  /*5490*/  IADD3 R16, P6, R21, R2, RZ ;  /* 0x0000000215107210 */ /* 0x000fc40007fde0ff */
[C---:B------:R-:W-:Y:S02]  /*54a0*/  PRMT R23, R10.reuse, 0x7770, RZ ;  /* 0x000077700a177816 */ /* 0x040fe400000000ff */
        /* <DEDUP_REMOVED lines=9> */
[----:B-1----:R-:W-:Y:S01]  /*5540*/  VIADD R7, R21, UR6 ;  /* 0x0000000615077c36 */ /* 0x002fe20008000000 */
[----:B------:R0:W-:Y:S01]  /*5550*/  @P5 STG.E.U8 desc[UR12][R16.64], R19 ;  /* 0x0000001310005986 */ /* 0x0001e2000c10110c */
[----:B------:R-:W-:-:S02]  /*5560*/  PRMT R25, R11, 0x7770, RZ ;  /* 0x000077700b197816 */ /* 0x000fc400000000ff */
[----:B------:R-:W-:Y:S01]  /*5570*/  ISETP.LT.AND P5, PT, R3, UR7, !P0 ;  /* 0x0000000703007c0c */ /* 0x000fe2000c7a1270 */
[----:B------:R-:W-:Y:S01]  /*5580*/  VIADD R3, R15, 0x3b ;  /* 0x0000003b0f037836 */ /* 0x000fe20000000000 */
[----:B------:R-:W-:Y:S01]  /*5590*/  LEA.HI.X.SX32 R5, R21, R0, 0x1, P6 ;  /* 0x0000000015057211 */ /* 0x000fe200030f0eff */
[C---:B--2---:R-:W-:Y:S01]  /*55a0*/  VIADD R13, R7.reuse, UR6 ;  /* 0x00000006070d7c36 */ /* 0x044fe20008000000 */
[----:B------:R-:W-:Y:S02]  /*55b0*/  IADD3 R6, P6, R7, R2, RZ ;  /* 0x0000000207067210 */ /* 0x000fe40007fde0ff */
[----:B------:R-:W-:Y:S01]  /*55c0*/  PRMT R23, R11, 0x7771, RZ ;  /* 0x000077710b177816 */ /* 0x000fe200000000ff */
[----:B------:R1:W-:Y:S01]  /*55d0*/  @P4 STG.E.U8 desc[UR12][R4.64], R25 ;  /* 0x0000001904004986 */ /* 0x0003e2000c10110c */
[----:B------:R-:W-:Y:S01]  /*55e0*/  LEA.HI.X.SX32 R7, R7, R0, 0x1, P6 ;  /* 0x0000000007077211 */ /* 0x000fe200030f0eff */
[----:B0-----:R-:W-:Y:S01]  /*55f0*/  VIADD R17, R13, UR6 ;  /* 0x000000060d117c36 */ /* 0x001fe20008000000 */
[----:B------:R-:W-:Y:S01]  /*5600*/  ISETP.LT.AND P4, PT, R3, UR7, !P0 ;  /* 0x0000000703007c0c */ /* 0x000fe2000c781270 */
[----:B------:R-:W-:Y:S01]  /*5610*/  VIADD R3, R15, 0x3c ;  /* 0x0000003c0f037836 */ /* 0x000fe20000000000 */
[----:B------:R-:W-:Y:S01]  /*5620*/  IADD3 R12, P6, R13, R2, RZ ;  /* 0x000000020d0c7210 */ /* 0x000fe20007fde0ff */
[----:B------:R0:W-:Y:S01]  /*5630*/  @P3 STG.E.U8 desc[UR12][R6.64], R23 ;  /* 0x0000001706003986 */ /* 0x0001e2000c10110c */
[----:B------:R-:W-:Y:S01]  /*5640*/  VIADD R19, R17, UR6 ;  /* 0x0000000611137c36 */ /* 0x000fe20008000000 */
[----:B------:R-:W-:-:S02]  /*5650*/  PRMT R21, R8, 0x7772, RZ ;  /* 0x0000777208157816 */ /* 0x000fc400000000ff */
[----:B------:R-:W-:Y:S02]  /*5660*/  LEA.HI.X.SX32 R13, R13, R0, 0x1, P6 ;  /* 0x000000000d0d7211 */ /* 0x000fe400030f0eff */
[----:B------:R-:W-:Y:S01]  /*5670*/  ISETP.LT.AND P3, PT, R3, UR7, !P0 ;  /* 0x0000000703007c0c */ /* 0x000fe2000c761270 */
[----:B------:R-:W-:Y:S01]  /*5680*/  VIADD R3, R15, 0x3d ;  /* 0x0000003d0f037836 */ /* 0x000fe20000000000 */
[----:B------:R-:W-:Y:S01]  /*5690*/  IADD3 R16, P6, R17, R2, RZ ;  /* 0x0000000211107210 */ /* 0x000fe20007fde0ff */
[----:B------:R2:W-:Y:S01]  /*56a0*/  @P2 STG.E.U8 desc[UR12][R12.64], R21 ;  /* 0x000000150c002986 */ /* 0x0005e2000c10110c */
[----:B-1----:R-:W-:Y:S01]  /*56b0*/  PRMT R25, R8, 0x7773, RZ ;  /* 0x0000777308197816 */ /* 0x002fe200000000ff */
[----:B------:R-:W-:Y:S01]  /*56c0*/  VIADD R8, R15, 0x3e ;  /* 0x0000003e0f087836 */ /* 0x000fe20000000000 */
[----:B------:R-:W-:Y:S01]  /*56d0*/  LEA.HI.X.SX32 R17, R17, R0, 0x1, P6 ;  /* 0x0000000011117211 */ /* 0x000fe200030f0eff */
[----:B0-----:R-:W-:Y:S01]  /*56e0*/  VIADD R7, R19, UR6 ;  /* 0x0000000613077c36 */ /* 0x001fe20008000000 */
[----:B------:R-:W-:-:S02]  /*56f0*/  ISETP.LT.AND P2, PT, R3, UR7, !P0 ;  /* 0x0000000703007c0c */ /* 0x000fc4000c741270 */
[-C--:B------:R-:W-:Y:S01]  /*5700*/  IADD3 R4, P6, R19, R2.reuse, RZ ;  /* 0x0000000213047210 */ /* 0x080fe20007fde0ff */
[C---:B------:R-:W-:Y:S01]  /*5710*/  VIADD R3, R7.reuse, UR6 ;  /* 0x0000000607037c36 */ /* 0x040fe20008000000 */
[----:B------:R0:W-:Y:S01]  /*5720*/  @P1 STG.E.U8 desc[UR12][R16.64], R25 ;  /* 0x0000001910001986 */ /* 0x0001e2000c10110c */
[----:B------:R-:W-:Y:S02]  /*5730*/  IADD3 R6, P1, R7, R2, RZ ;  /* 0x0000000207067210 */ /* 0x000fe40007f3e0ff */
[----:B------:R-:W-:Y:S01]  /*5740*/  LEA.HI.X.SX32 R5, R19, R0, 0x1, P6 ;  /* 0x0000000013057211 */ /* 0x000fe200030f0eff */
[C---:B------:R-:W-:Y:S01]  /*5750*/  VIADD R19, R3.reuse, UR6 ;  /* 0x0000000603137c36 */ /* 0x040fe20008000000 */
[----:B--2---:R-:W-:Y:S02]  /*5760*/  IADD3 R12, P6, R3, R2, RZ ;  /* 0x00000002030c7210 */ /* 0x004fe40007fde0ff */
[-C--:B------:R-:W-:Y:S01]  /*5770*/  LEA.HI.X.SX32 R7, R7, R0.reuse, 0x1, P1 ;  /* 0x0000000007077211 */ /* 0x080fe200008f0eff */
[----:B------:R-:W-:Y:S01]  /*5780*/  VIADD R21, R19, UR6 ;  /* 0x0000000613157c36 */ /* 0x000fe20008000000 */
[----:B------:R-:W-:Y:S01]  /*5790*/  LEA.HI.X.SX32 R13, R3, R0, 0x1, P6 ;  /* 0x00000000030d7211 */ /* 0x000fe200030f0eff */
[----:B------:R-:W-:Y:S01]  /*57a0*/  VIADD R3, R15, 0x3f ;  /* 0x0000003f0f037836 */ /* 0x000fe20000000000 */
[-C--:B------:R-:W-:Y:S01]  /*57b0*/  IADD3 R14, P6, R19, R2.reuse, RZ ;  /* 0x00000002130e7210 */ /* 0x080fe20007fde0ff */
[C---:B------:R-:W-:Y:S01]  /*57c0*/  VIADD R23, R21.reuse, UR6 ;  /* 0x0000000615177c36 */ /* 0x040fe20008000000 */
[----:B0-----:R-:W-:-:S02]  /*57d0*/  IADD3 R16, P1, R21, R2, RZ ;  /* 0x0000000215107210 */ /* 0x001fc40007f3e0ff */
[-C--:B------:R-:W-:Y:S02]  /*57e0*/  LEA.HI.X.SX32 R15, R19, R0.reuse, 0x1, P6 ;  /* 0x00000000130f7211 */ /* 0x080fe400030f0eff */
[----:B------:R-:W-:Y:S02]  /*57f0*/  LEA.HI.X.SX32 R17, R21, R0, 0x1, P1 ;  /* 0x0000000015117211 */ /* 0x000fe400008f0eff */
[----:B------:R-:W-:Y:S02]  /*5800*/  IADD3 R2, P6, R23, R2, RZ ;  /* 0x0000000217027210 */ /* 0x000fe40007fde0ff */
[----:B------:R-:W-:Y:S02]  /*5810*/  ISETP.LT.AND P1, PT, R8, UR7, !P0 ;  /* 0x0000000708007c0c */ /* 0x000fe4000c721270 */
[----:B------:R-:W-:Y:S02]  /*5820*/  ISETP.LT.AND P0, PT, R3, UR7, !P0 ;  /* 0x0000000703007c0c */ /* 0x000fe4000c701270 */
[----:B------:R-:W-:-:S02]  /*5830*/  LEA.HI.X.SX32 R3, R23, R0, 0x1, P6 ;  /* 0x0000000017037211 */ /* 0x000fc400030f0eff */
[C---:B------:R-:W-:Y:S02]  /*5840*/  PRMT R25, R9.reuse, 0x7772, RZ ;  /* 0x0000777209197816 */ /* 0x040fe400000000ff */
[----:B------:R-:W-:Y:S02]  /*5850*/  PRMT R23, R9, 0x7773, RZ ;  /* 0x0000777309177816 */ /* 0x000fe400000000ff */
[C---:B------:R-:W-:Y:S01]  /*5860*/  PRMT R21, R10.reuse, 0x7772, RZ ;  /* 0x000077720a157816 */ /* 0x040fe200000000ff */
[----:B------:R0:W-:Y:S01]  /*5870*/  @P5 STG.E.U8 desc[UR12][R4.64], R25 ;  /* 0x0000001904005986 */ /* 0x0001e2000c10110c */
[----:B------:R-:W-:Y:S02]  /*5880*/  PRMT R19, R10, 0x7773, RZ ;  /* 0x000077730a137816 */ /* 0x000fe400000000ff */
[C---:B------:R-:W-:Y:S01]  /*5890*/  PRMT R9, R11.reuse, 0x7773, RZ ;  /* 0x000077730b097816 */ /* 0x040fe200000000ff */
[----:B------:R0:W-:Y:S01]  /*58a0*/  @P4 STG.E.U8 desc[UR12][R6.64], R23 ;  /* 0x0000001706004986 */ /* 0x0001e2000c10110c */
[----:B------:R-:W-:-:S03]  /*58b0*/  PRMT R11, R11, 0x7772, RZ ;  /* 0x000077720b0b7816 */ /* 0x000fc600000000ff */
[----:B------:R0:W-:Y:S04]  /*58c0*/  @P3 STG.E.U8 desc[UR12][R12.64], R21 ;  /* 0x000000150c003986 */ /* 0x0001e8000c10110c */
[----:B------:R0:W-:Y:S04]  /*58d0*/  @P2 STG.E.U8 desc[UR12][R14.64], R19 ;  /* 0x000000130e002986 */ /* 0x0001e8000c10110c */
[----:B------:R0:W-:Y:S01]  /*58e0*/  @P1 STG.E.U8 desc[UR12][R16.64], R11 ;  /* 0x0000000b10001986 */ /* 0x0001e2000c10110c */
[----:B------:R-:W-:Y:S05]  /*58f0*/  @!P0 EXIT ;  /* 0x000000000000894d */ /* 0x000fea0003800000 */
[----:B------:R-:W-:Y:S01]  /*5900*/  STG.E.U8 desc[UR12][R2.64], R9 ;  /* 0x0000000902007986 */ /* 0x000fe2000c10110c */
[----:B------:R-:W-:Y:S05]  /*5910*/  EXIT ;  /* 0x000000000000794d */ /* 0x000fea0003800000 */
.L_x_2:
[----:B------:R-:W-:-:S00]  /*5920*/  BRA `(.L_x_2) ;  /* 0xfffffffc00fc7947 */ /* 0x000fc0000383ffff */
[----:B------:R-:W-:-:S00]  /*5930*/  NOP ;  /* 0x0000000000007918 */ /* 0x000fc00000000000 */
        /* <DEDUP_REMOVED lines=12> */
.L_x_3:


//--------------------- .nv.shared.matmul_kernel  --------------------------
	.section	.nv.shared.matmul_kernel,"aw",@nobits
	.sectionflags	@""
	.align	16
	.zero		1024


//--------------------- .nv.shared.reserved.0     --------------------------
	.section	.nv.shared.reserved.0,"aw",@nobits
	.weak		__nv_reservedSMEM_offset_0_alias
	.size		__nv_reservedSMEM_offset_0_alias, 0, 0
	.other		__nv_reservedSMEM_offset_0_alias,@"STO_CUDA_RESERVED_SHARED STV_DEFAULT"
__nv_reservedSMEM_offset_0_alias:
	.zero		0


//--------------------- .nv.constant0.matmul_kernel --------------------------
	.section	.nv.constant0.matmul_kernel,"a",@progbits
	.sectionflags	@""
	.align	4
.nv.constant0.matmul_kernel:
	.zero		608


//--------------------- SYMBOLS --------------------------

	.type		.nv.reservedSmem.offset0,@object
	.size		.nv.reservedSmem.offset0,0x4
